//
// Generated by NVIDIA NVVM Compiler
//
// Compiler Build ID: CL-36424714
// Cuda compilation tools, release 13.0, V13.0.88
// Based on NVVM 20.0.0
//

.version 9.0
.target sm_100
.address_size 64

	// .globl	_Z10PDH_kernelPdS_S_Pjiii
.const .align 4 .u32 PDH_acnt_CUDA;
.const .align 4 .f32 PDH_res_CUDA;
.extern .shared .align 16 .b8 sharedMemory[];

.visible .entry _Z10PDH_kernelPdS_S_Pjiii(
	.param .u64 .ptr .align 1 _Z10PDH_kernelPdS_S_Pjiii_param_0,
	.param .u64 .ptr .align 1 _Z10PDH_kernelPdS_S_Pjiii_param_1,
	.param .u64 .ptr .align 1 _Z10PDH_kernelPdS_S_Pjiii_param_2,
	.param .u64 .ptr .align 1 _Z10PDH_kernelPdS_S_Pjiii_param_3,
	.param .u32 _Z10PDH_kernelPdS_S_Pjiii_param_4,
	.param .u32 _Z10PDH_kernelPdS_S_Pjiii_param_5,
	.param .u32 _Z10PDH_kernelPdS_S_Pjiii_param_6
)
{
	.reg .pred 	%p<39>;
	.reg .b32 	%r<213>;
	.reg .b32 	%f<2>;
	.reg .b64 	%rd<33>;
	.reg .b64 	%fd<77>;

	ld.param.u64 	%rd8, [_Z10PDH_kernelPdS_S_Pjiii_param_0];
	ld.param.u64 	%rd9, [_Z10PDH_kernelPdS_S_Pjiii_param_1];
	ld.param.u64 	%rd10, [_Z10PDH_kernelPdS_S_Pjiii_param_2];
	ld.param.u64 	%rd11, [_Z10PDH_kernelPdS_S_Pjiii_param_3];
	ld.param.u32 	%r73, [_Z10PDH_kernelPdS_S_Pjiii_param_4];
	ld.param.u32 	%r75, [_Z10PDH_kernelPdS_S_Pjiii_param_6];
	cvta.to.global.u64 	%rd1, %rd11;
	cvta.to.global.u64 	%rd2, %rd10;
	cvta.to.global.u64 	%rd3, %rd9;
	cvta.to.global.u64 	%rd4, %rd8;
	mov.u32 	%r1, %ctaid.x;
	mov.u32 	%r2, %ntid.x;
	mov.u32 	%r3, %tid.x;
	mul.lo.s32 	%r4, %r1, %r2;
	add.s32 	%r5, %r4, %r3;
	ld.const.u32 	%r6, [PDH_acnt_CUDA];
	setp.ge.u32 	%p1, %r5, %r6;
	@%p1 bra 	$L__BB0_34;
	shl.b32 	%r76, %r73, 3;
	mov.u32 	%r77, sharedMemory;
	add.s32 	%r7, %r77, %r76;
	add.s32 	%r8, %r7, %r76;
	add.s32 	%r9, %r8, %r76;
	shl.b32 	%r10, %r73, 4;
	add.s32 	%r11, %r9, %r76;
	add.s32 	%r12, %r11, %r76;
	add.s32 	%r13, %r12, %r76;
	setp.lt.s32 	%p2, %r75, 1;
	@%p2 bra 	$L__BB0_14;
	and.b32  	%r14, %r75, 15;
	setp.lt.u32 	%p3, %r75, 16;
	mov.b32 	%r193, 0;
	@%p3 bra 	$L__BB0_5;
	and.b32  	%r193, %r75, 2147483632;
	mov.b32 	%r191, 0;
$L__BB0_4:
	.pragma "nounroll";
	shl.b32 	%r80, %r191, 2;
	add.s32 	%r81, %r13, %r80;
	mov.b32 	%r82, 0;
	st.shared.v4.u32 	[%r81], {%r82, %r82, %r82, %r82};
	st.shared.v4.u32 	[%r81+16], {%r82, %r82, %r82, %r82};
	st.shared.v4.u32 	[%r81+32], {%r82, %r82, %r82, %r82};
	st.shared.v4.u32 	[%r81+48], {%r82, %r82, %r82, %r82};
	add.s32 	%r191, %r191, 16;
	setp.ne.s32 	%p4, %r191, %r193;
	@%p4 bra 	$L__BB0_4;
$L__BB0_5:
	setp.eq.s32 	%p5, %r14, 0;
	@%p5 bra 	$L__BB0_14;
	and.b32  	%r19, %r75, 7;
	setp.lt.u32 	%p6, %r14, 8;
	@%p6 bra 	$L__BB0_8;
	shl.b32 	%r83, %r193, 2;
	add.s32 	%r84, %r13, %r83;
	mov.b32 	%r85, 0;
	st.shared.u32 	[%r84], %r85;
	st.shared.u32 	[%r84+4], %r85;
	st.shared.u32 	[%r84+8], %r85;
	st.shared.u32 	[%r84+12], %r85;
	st.shared.u32 	[%r84+16], %r85;
	st.shared.u32 	[%r84+20], %r85;
	st.shared.u32 	[%r84+24], %r85;
	st.shared.u32 	[%r84+28], %r85;
	add.s32 	%r193, %r193, 8;
$L__BB0_8:
	setp.eq.s32 	%p7, %r19, 0;
	@%p7 bra 	$L__BB0_14;
	and.b32  	%r22, %r75, 3;
	setp.lt.u32 	%p8, %r19, 4;
	@%p8 bra 	$L__BB0_11;
	shl.b32 	%r86, %r193, 2;
	add.s32 	%r87, %r13, %r86;
	mov.b32 	%r88, 0;
	st.shared.u32 	[%r87], %r88;
	st.shared.u32 	[%r87+4], %r88;
	st.shared.u32 	[%r87+8], %r88;
	st.shared.u32 	[%r87+12], %r88;
	add.s32 	%r193, %r193, 4;
$L__BB0_11:
	setp.eq.s32 	%p9, %r22, 0;
	@%p9 bra 	$L__BB0_14;
	mov.b32 	%r196, 0;
$L__BB0_13:
	.pragma "nounroll";
	shl.b32 	%r90, %r193, 2;
	add.s32 	%r91, %r13, %r90;
	mov.b32 	%r92, 0;
	st.shared.u32 	[%r91], %r92;
	add.s32 	%r193, %r193, 1;
	add.s32 	%r196, %r196, 1;
	setp.ne.s32 	%p10, %r196, %r22;
	@%p10 bra 	$L__BB0_13;
$L__BB0_14:
	ld.param.u32 	%r189, [_Z10PDH_kernelPdS_S_Pjiii_param_5];
	add.s32 	%r29, %r11, %r10;
	mul.wide.u32 	%rd12, %r5, 8;
	add.s64 	%rd13, %rd4, %rd12;
	ld.global.f64 	%fd5, [%rd13];
	shl.b32 	%r93, %r3, 3;
	add.s32 	%r95, %r77, %r93;
	st.shared.f64 	[%r95], %fd5;
	add.s64 	%rd14, %rd3, %rd12;
	ld.global.f64 	%fd6, [%rd14];
	add.s32 	%r96, %r7, %r93;
	st.shared.f64 	[%r96], %fd6;
	add.s64 	%rd15, %rd2, %rd12;
	ld.global.f64 	%fd1, [%rd15];
	add.s32 	%r97, %r8, %r93;
	st.shared.f64 	[%r97], %fd1;
	ld.shared.f64 	%fd2, [%r95];
	ld.shared.f64 	%fd3, [%r96];
	ld.const.f32 	%f1, [PDH_res_CUDA];
	cvt.f64.f32 	%fd7, %f1;
	rcp.rn.f64 	%fd4, %fd7;
	bar.sync 	0;
	add.s32 	%r201, %r1, 1;
	setp.ge.s32 	%p11, %r201, %r189;
	@%p11 bra 	$L__BB0_15;
	bra.uni 	$L__BB0_35;
$L__BB0_15:
	add.s32 	%r207, %r3, 1;
	setp.ge.s32 	%p19, %r207, %r73;
	add.s32 	%r108, %r5, 1;
	setp.ge.u32 	%p20, %r108, %r6;
	or.pred  	%p21, %p19, %p20;
	@%p21 bra 	$L__BB0_22;
	add.s32 	%r109, %r5, 2;
	max.u32 	%r110, %r6, %r109;
	sub.s32 	%r111, %r110, %r5;
	add.s32 	%r112, %r111, -2;
	sub.s32 	%r113, %r73, %r3;
	add.s32 	%r114, %r113, -2;
	min.u32 	%r32, %r112, %r114;
	and.b32  	%r115, %r32, 3;
	setp.eq.s32 	%p22, %r115, 3;
	@%p22 bra 	$L__BB0_20;
	shl.b32 	%r116, %r3, 3;
	mov.u32 	%r117, sharedMemory;
	add.s32 	%r118, %r116, %r117;
	add.s32 	%r198, %r118, 8;
	shl.b32 	%r34, %r73, 3;
	add.s32 	%r119, %r32, 1;
	and.b32  	%r120, %r119, 3;
	neg.s32 	%r197, %r120;
	mov.u32 	%r199, %r3;
$L__BB0_18:
	.pragma "nounroll";
	ld.shared.f64 	%fd22, [%r198];
	sub.f64 	%fd23, %fd2, %fd22;
	add.s32 	%r121, %r198, %r34;
	ld.shared.f64 	%fd24, [%r121];
	sub.f64 	%fd25, %fd3, %fd24;
	add.s32 	%r122, %r198, %r10;
	ld.shared.f64 	%fd26, [%r122];
	sub.f64 	%fd27, %fd1, %fd26;
	mul.f64 	%fd28, %fd25, %fd25;
	fma.rn.f64 	%fd29, %fd23, %fd23, %fd28;
	fma.rn.f64 	%fd30, %fd27, %fd27, %fd29;
	sqrt.rn.f64 	%fd31, %fd30;
	mul.f64 	%fd32, %fd4, %fd31;
	cvt.rzi.s32.f64 	%r123, %fd32;
	shl.b32 	%r124, %r123, 2;
	add.s32 	%r125, %r29, %r124;
	atom.shared.add.u32 	%r126, [%r125], 1;
	add.s32 	%r199, %r199, 1;
	add.s32 	%r198, %r198, 8;
	add.s32 	%r197, %r197, 1;
	setp.ne.s32 	%p23, %r197, 0;
	@%p23 bra 	$L__BB0_18;
	add.s32 	%r207, %r199, 1;
$L__BB0_20:
	setp.lt.u32 	%p24, %r32, 3;
	@%p24 bra 	$L__BB0_22;
$L__BB0_21:
	shl.b32 	%r127, %r207, 3;
	mov.u32 	%r128, sharedMemory;
	add.s32 	%r129, %r128, %r127;
	ld.shared.f64 	%fd33, [%r129];
	sub.f64 	%fd34, %fd2, %fd33;
	add.s32 	%r130, %r7, %r127;
	ld.shared.f64 	%fd35, [%r130];
	sub.f64 	%fd36, %fd3, %fd35;
	add.s32 	%r131, %r8, %r127;
	ld.shared.f64 	%fd37, [%r131];
	sub.f64 	%fd38, %fd1, %fd37;
	mul.f64 	%fd39, %fd36, %fd36;
	fma.rn.f64 	%fd40, %fd34, %fd34, %fd39;
	fma.rn.f64 	%fd41, %fd38, %fd38, %fd40;
	sqrt.rn.f64 	%fd42, %fd41;
	mul.f64 	%fd43, %fd4, %fd42;
	cvt.rzi.s32.f64 	%r132, %fd43;
	shl.b32 	%r133, %r132, 2;
	add.s32 	%r134, %r29, %r133;
	atom.shared.add.u32 	%r135, [%r134], 1;
	ld.shared.f64 	%fd44, [%r129+8];
	sub.f64 	%fd45, %fd2, %fd44;
	ld.shared.f64 	%fd46, [%r130+8];
	sub.f64 	%fd47, %fd3, %fd46;
	ld.shared.f64 	%fd48, [%r131+8];
	sub.f64 	%fd49, %fd1, %fd48;
	mul.f64 	%fd50, %fd47, %fd47;
	fma.rn.f64 	%fd51, %fd45, %fd45, %fd50;
	fma.rn.f64 	%fd52, %fd49, %fd49, %fd51;
	sqrt.rn.f64 	%fd53, %fd52;
	mul.f64 	%fd54, %fd4, %fd53;
	cvt.rzi.s32.f64 	%r136, %fd54;
	shl.b32 	%r137, %r136, 2;
	add.s32 	%r138, %r29, %r137;
	atom.shared.add.u32 	%r139, [%r138], 1;
	ld.shared.f64 	%fd55, [%r129+16];
	sub.f64 	%fd56, %fd2, %fd55;
	ld.shared.f64 	%fd57, [%r130+16];
	sub.f64 	%fd58, %fd3, %fd57;
	ld.shared.f64 	%fd59, [%r131+16];
	sub.f64 	%fd60, %fd1, %fd59;
	mul.f64 	%fd61, %fd58, %fd58;
	fma.rn.f64 	%fd62, %fd56, %fd56, %fd61;
	fma.rn.f64 	%fd63, %fd60, %fd60, %fd62;
	sqrt.rn.f64 	%fd64, %fd63;
	mul.f64 	%fd65, %fd4, %fd64;
	cvt.rzi.s32.f64 	%r140, %fd65;
	shl.b32 	%r141, %r140, 2;
	add.s32 	%r142, %r29, %r141;
	atom.shared.add.u32 	%r143, [%r142], 1;
	ld.shared.f64 	%fd66, [%r129+24];
	sub.f64 	%fd67, %fd2, %fd66;
	ld.shared.f64 	%fd68, [%r130+24];
	sub.f64 	%fd69, %fd3, %fd68;
	ld.shared.f64 	%fd70, [%r131+24];
	sub.f64 	%fd71, %fd1, %fd70;
	mul.f64 	%fd72, %fd69, %fd69;
	fma.rn.f64 	%fd73, %fd67, %fd67, %fd72;
	fma.rn.f64 	%fd74, %fd71, %fd71, %fd73;
	sqrt.rn.f64 	%fd75, %fd74;
	mul.f64 	%fd76, %fd4, %fd75;
	cvt.rzi.s32.f64 	%r144, %fd76;
	shl.b32 	%r145, %r144, 2;
	add.s32 	%r146, %r29, %r145;
	atom.shared.add.u32 	%r147, [%r146], 1;
	add.s32 	%r207, %r207, 4;
	setp.lt.s32 	%p25, %r207, %r73;
	add.s32 	%r148, %r207, %r4;
	setp.lt.u32 	%p26, %r148, %r6;
	and.pred  	%p27, %p25, %p26;
	@%p27 bra 	$L__BB0_21;
$L__BB0_22:
	setp.lt.s32 	%p28, %r75, 1;
	bar.sync 	0;
	setp.ne.s32 	%p29, %r3, 0;
	or.pred  	%p30, %p29, %p28;
	@%p30 bra 	$L__BB0_34;
	and.b32  	%r59, %r75, 7;
	setp.lt.u32 	%p31, %r75, 8;
	mov.b32 	%r211, 0;
	@%p31 bra 	$L__BB0_26;
	and.b32  	%r211, %r75, 2147483640;
	neg.s32 	%r209, %r211;
	add.s64 	%rd32, %rd1, 16;
	mov.u32 	%r150, sharedMemory;
	mad.lo.s32 	%r151, %r73, 48, %r150;
	add.s32 	%r208, %r151, 16;
$L__BB0_25:
	.pragma "nounroll";
	ld.shared.v4.u32 	{%r152, %r153, %r154, %r155}, [%r208+-16];
	atom.global.add.u32 	%r156, [%rd32+-16], %r152;
	atom.global.add.u32 	%r157, [%rd32+-12], %r153;
	atom.global.add.u32 	%r158, [%rd32+-8], %r154;
	atom.global.add.u32 	%r159, [%rd32+-4], %r155;
	ld.shared.v4.u32 	{%r160, %r161, %r162, %r163}, [%r208];
	atom.global.add.u32 	%r164, [%rd32], %r160;
	atom.global.add.u32 	%r165, [%rd32+4], %r161;
	atom.global.add.u32 	%r166, [%rd32+8], %r162;
	atom.global.add.u32 	%r167, [%rd32+12], %r163;
	add.s32 	%r209, %r209, 8;
	add.s64 	%rd32, %rd32, 32;
	add.s32 	%r208, %r208, 32;
	setp.ne.s32 	%p32, %r209, 0;
	@%p32 bra 	$L__BB0_25;
$L__BB0_26:
	setp.eq.s32 	%p33, %r59, 0;
	@%p33 bra 	$L__BB0_34;
	and.b32  	%r68, %r75, 3;
	setp.lt.u32 	%p34, %r59, 4;
	@%p34 bra 	$L__BB0_29;
	mul.wide.u32 	%rd23, %r211, 4;
	add.s64 	%rd24, %rd1, %rd23;
	shl.b32 	%r168, %r211, 2;
	add.s32 	%r169, %r13, %r168;
	ld.shared.u32 	%r170, [%r169];
	atom.global.add.u32 	%r171, [%rd24], %r170;
	ld.shared.u32 	%r172, [%r169+4];
	atom.global.add.u32 	%r173, [%rd24+4], %r172;
	ld.shared.u32 	%r174, [%r169+8];
	atom.global.add.u32 	%r175, [%rd24+8], %r174;
	ld.shared.u32 	%r176, [%r169+12];
	atom.global.add.u32 	%r177, [%rd24+12], %r176;
	add.s32 	%r211, %r211, 4;
$L__BB0_29:
	setp.eq.s32 	%p35, %r68, 0;
	@%p35 bra 	$L__BB0_34;
	setp.eq.s32 	%p36, %r68, 1;
	@%p36 bra 	$L__BB0_32;
	mul.wide.u32 	%rd25, %r211, 4;
	add.s64 	%rd26, %rd1, %rd25;
	shl.b32 	%r178, %r211, 2;
	add.s32 	%r179, %r13, %r178;
	ld.shared.u32 	%r180, [%r179];
	atom.global.add.u32 	%r181, [%rd26], %r180;
	ld.shared.u32 	%r182, [%r179+4];
	atom.global.add.u32 	%r183, [%rd26+4], %r182;
	add.s32 	%r211, %r211, 2;
$L__BB0_32:
	and.b32  	%r184, %r75, 1;
	setp.eq.b32 	%p37, %r184, 1;
	not.pred 	%p38, %p37;
	@%p38 bra 	$L__BB0_34;
	mul.wide.u32 	%rd27, %r211, 4;
	add.s64 	%rd28, %rd1, %rd27;
	shl.b32 	%r185, %r211, 2;
	add.s32 	%r186, %r13, %r185;
	ld.shared.u32 	%r187, [%r186];
	atom.global.add.u32 	%r188, [%rd28], %r187;
$L__BB0_34:
	ret;
$L__BB0_35:
	ld.param.u64 	%rd31, [_Z10PDH_kernelPdS_S_Pjiii_param_2];
	ld.param.u64 	%rd30, [_Z10PDH_kernelPdS_S_Pjiii_param_1];
	ld.param.u64 	%rd29, [_Z10PDH_kernelPdS_S_Pjiii_param_0];
	setp.lt.s32 	%p12, %r73, 1;
	mul.lo.s32 	%r205, %r201, %r2;
	add.s32 	%r98, %r205, %r3;
	cvta.to.global.u64 	%rd16, %rd29;
	mul.wide.u32 	%rd17, %r98, 8;
	add.s64 	%rd18, %rd16, %rd17;
	ld.global.f64 	%fd8, [%rd18];
	shl.b32 	%r99, %r3, 3;
	add.s32 	%r100, %r9, %r99;
	st.shared.f64 	[%r100], %fd8;
	cvta.to.global.u64 	%rd19, %rd30;
	add.s64 	%rd20, %rd19, %rd17;
	ld.global.f64 	%fd9, [%rd20];
	add.s32 	%r101, %r11, %r99;
	st.shared.f64 	[%r101], %fd9;
	cvta.to.global.u64 	%rd21, %rd31;
	add.s64 	%rd22, %rd21, %rd17;
	ld.global.f64 	%fd10, [%rd22];
	add.s32 	%r102, %r12, %r99;
	st.shared.f64 	[%r102], %fd10;
	bar.sync 	0;
	setp.ge.u32 	%p13, %r205, %r6;
	or.pred  	%p14, %p12, %p13;
	@%p14 bra 	$L__BB0_38;
	mov.b32 	%r206, 0;
	mov.u32 	%r202, %r9;
	mov.u32 	%r203, %r11;
	mov.u32 	%r204, %r12;
$L__BB0_37:
	ld.shared.f64 	%fd11, [%r202];
	sub.f64 	%fd12, %fd2, %fd11;
	ld.shared.f64 	%fd13, [%r203];
	sub.f64 	%fd14, %fd3, %fd13;
	ld.shared.f64 	%fd15, [%r204];
	sub.f64 	%fd16, %fd1, %fd15;
	mul.f64 	%fd17, %fd14, %fd14;
	fma.rn.f64 	%fd18, %fd12, %fd12, %fd17;
	fma.rn.f64 	%fd19, %fd16, %fd16, %fd18;
	sqrt.rn.f64 	%fd20, %fd19;
	mul.f64 	%fd21, %fd4, %fd20;
	cvt.rzi.s32.f64 	%r104, %fd21;
	shl.b32 	%r105, %r104, 2;
	add.s32 	%r106, %r29, %r105;
	atom.shared.add.u32 	%r107, [%r106], 1;
	add.s32 	%r206, %r206, 1;
	setp.lt.s32 	%p15, %r206, %r73;
	add.s32 	%r205, %r205, 1;
	setp.lt.u32 	%p16, %r205, %r6;
	and.pred  	%p17, %p15, %p16;
	add.s32 	%r204, %r204, 8;
	add.s32 	%r203, %r203, 8;
	add.s32 	%r202, %r202, 8;
	@%p17 bra 	$L__BB0_37;
$L__BB0_38:
	ld.param.u32 	%r190, [_Z10PDH_kernelPdS_S_Pjiii_param_5];
	bar.sync 	0;
	add.s32 	%r201, %r201, 1;
	setp.eq.s32 	%p18, %r201, %r190;
	@%p18 bra 	$L__BB0_15;
	bra.uni 	$L__BB0_35;

}


// ===== COMPILED SASS (sm_100) =====

	.target	sm_100

	.elftype	@"ET_EXEC"


//--------------------- .note.nv.tkinfo           --------------------------
	.section	.note.nv.tkinfo,"",@"SHT_NOTE"
	.sectionflags	@"SHF_NOTE_NV_TKINFO"
	.tkinfo
        /*0018*/ 	.word	0x00000002
        /*0030*/ 	.string	""
        /*0030*/ 	.string	"ptxas"
        /*0030*/ 	.string	"Cuda compilation tools, release 13.0, V13.0.88"
        /*0030*/ 	.string	"Build cuda_13.0.r13.0/compiler.36424714_0"
        /*0030*/ 	.string	"-arch sm_100 -m 64 "



//--------------------- .note.nv.cuinfo           --------------------------
	.section	.note.nv.cuinfo,"",@"SHT_NOTE"
	.sectionflags	@"SHF_NOTE_NV_CUINFO"
        /*0018*/ 	.short	0x0002
        /*001a*/ 	.short	0x0064
        /*001c*/ 	.short	0x0082
	.zero		2


//--------------------- .nv.info                  --------------------------
	.section	.nv.info,"",@"SHT_CUDA_INFO"
	.align	4


	//----- nvinfo : EIATTR_REGCOUNT
	.align		4
        /*0000*/ 	.byte	0x04, 0x2f
        /*0002*/ 	.short	(.L_3 - .L_2)
	.align		4
.L_2:
        /*0004*/ 	.word	index@(_Z10PDH_kernelPdS_S_Pjiii)
        /*0008*/ 	.word	0x00000020


	//----- nvinfo : EIATTR_FRAME_SIZE
	.align		4
.L_3:
        /*000c*/ 	.byte	0x04, 0x11
        /*000e*/ 	.short	(.L_5 - .L_4)
	.align		4
.L_4:
        /*0010*/ 	.word	index@($__internal_1_$__cuda_sm20_dsqrt_rn_f64_mediumpath_v1)
        /*0014*/ 	.word	0x00000000


	//----- nvinfo : EIATTR_FRAME_SIZE
	.align		4
.L_5:
        /*0018*/ 	.byte	0x04, 0x11
        /*001a*/ 	.short	(.L_7 - .L_6)
	.align		4
.L_6:
        /*001c*/ 	.word	index@($__internal_0_$__cuda_sm20_dblrcp_rn_slowpath_v3)
        /*0020*/ 	.word	0x00000000


	//----- nvinfo : EIATTR_FRAME_SIZE
	.align		4
.L_7:
        /*0024*/ 	.byte	0x04, 0x11
        /*0026*/ 	.short	(.L_9 - .L_8)
	.align		4
.L_8:
        /*0028*/ 	.word	index@(_Z10PDH_kernelPdS_S_Pjiii)
        /*002c*/ 	.word	0x00000000


	//----- nvinfo : EIATTR_MIN_STACK_SIZE
	.align		4
.L_9:
        /*0030*/ 	.byte	0x04, 0x12
        /*0032*/ 	.short	(.L_11 - .L_10)
	.align		4
.L_10:
        /*0034*/ 	.word	index@(_Z10PDH_kernelPdS_S_Pjiii)
        /*0038*/ 	.word	0x00000000
.L_11:


//--------------------- .nv.compat                --------------------------
	.section	.nv.compat,"",@"SHT_CUDA_COMPAT_INFO"
	.align	4
        /*0000*/ 	.byte	0x02, 0x09, 0x00, 0x00, 0x02, 0x02, 0x01, 0x00, 0x02, 0x05, 0x05, 0x00, 0x03, 0x07, 0x01, 0x01
        /*0010*/ 	.byte	0x02, 0x03, 0x00, 0x00, 0x02, 0x06, 0x01, 0x00, 0x04, 0x0b, 0x08, 0x00, 0x01, 0x00, 0x00, 0x00
        /*0020*/ 	.byte	0x00, 0x00, 0x00, 0x00


//--------------------- .nv.info._Z10PDH_kernelPdS_S_Pjiii --------------------------
	.section	.nv.info._Z10PDH_kernelPdS_S_Pjiii,"",@"SHT_CUDA_INFO"
	.sectionflags	@""
	.align	4


	//----- nvinfo : EIATTR_CUDA_API_VERSION
	.align		4
        /*0000*/ 	.byte	0x04, 0x37
        /*0002*/ 	.short	(.L_13 - .L_12)
.L_12:
        /*0004*/ 	.word	0x00000082


	//----- nvinfo : EIATTR_KPARAM_INFO
	.align		4
.L_13:
        /*0008*/ 	.byte	0x04, 0x17
        /*000a*/ 	.short	(.L_15 - .L_14)
.L_14:
        /*000c*/ 	.word	0x00000000
        /*0010*/ 	.short	0x0006
        /*0012*/ 	.short	0x0028
        /*0014*/ 	.byte	0x00, 0xf0, 0x11, 0x00


	//----- nvinfo : EIATTR_KPARAM_INFO
	.align		4
.L_15:
        /*0018*/ 	.byte	0x04, 0x17
        /*001a*/ 	.short	(.L_17 - .L_16)
.L_16:
        /*001c*/ 	.word	0x00000000
        /*0020*/ 	.short	0x0005
        /*0022*/ 	.short	0x0024
        /*0024*/ 	.byte	0x00, 0xf0, 0x11, 0x00


	//----- nvinfo : EIATTR_KPARAM_INFO
	.align		4
.L_17:
        /*0028*/ 	.byte	0x04, 0x17
        /*002a*/ 	.short	(.L_19 - .L_18)
.L_18:
        /*002c*/ 	.word	0x00000000
        /*0030*/ 	.short	0x0004
        /*0032*/ 	.short	0x0020
        /*0034*/ 	.byte	0x00, 0xf0, 0x11, 0x00


	//----- nvinfo : EIATTR_KPARAM_INFO
	.align		4
.L_19:
        /*0038*/ 	.byte	0x04, 0x17
        /*003a*/ 	.short	(.L_21 - .L_20)
.L_20:
        /*003c*/ 	.word	0x00000000
        /*0040*/ 	.short	0x0003
        /*0042*/ 	.short	0x0018
        /*0044*/ 	.byte	0x00, 0xf5, 0x21, 0x00


	//----- nvinfo : EIATTR_KPARAM_INFO
	.align		4
.L_21:
        /*0048*/ 	.byte	0x04, 0x17
        /*004a*/ 	.short	(.L_23 - .L_22)
.L_22:
        /*004c*/ 	.word	0x00000000
        /*0050*/ 	.short	0x0002
        /*0052*/ 	.short	0x0010
        /*0054*/ 	.byte	0x00, 0xf5, 0x21, 0x00


	//----- nvinfo : EIATTR_KPARAM_INFO
	.align		4
.L_23:
        /*0058*/ 	.byte	0x04, 0x17
        /*005a*/ 	.short	(.L_25 - .L_24)
.L_24:
        /*005c*/ 	.word	0x00000000
        /*0060*/ 	.short	0x0001
        /*0062*/ 	.short	0x0008
        /*0064*/ 	.byte	0x00, 0xf5, 0x21, 0x00


	//----- nvinfo : EIATTR_KPARAM_INFO
	.align		4
.L_25:
        /*0068*/ 	.byte	0x04, 0x17
        /*006a*/ 	.short	(.L_27 - .L_26)
.L_26:
        /*006c*/ 	.word	0x00000000
        /*0070*/ 	.short	0x0000
        /*0072*/ 	.short	0x0000
        /*0074*/ 	.byte	0x00, 0xf5, 0x21, 0x00


	//----- nvinfo : EIATTR_SPARSE_MMA_MASK
	.align		4
.L_27:
        /*0078*/ 	.byte	0x03, 0x50
        /*007a*/ 	.short	0x0000


	//----- nvinfo : EIATTR_MAXREG_COUNT
	.align		4
        /*007c*/ 	.byte	0x03, 0x1b
        /*007e*/ 	.short	0x00ff


	//----- nvinfo : EIATTR_NUM_BARRIERS
	.align		4
        /*0080*/ 	.byte	0x02, 0x4c
        /*0082*/ 	.byte	0x01
	.zero		1


	//----- nvinfo : EIATTR_MERCURY_ISA_VERSION
	.align		4
        /*0084*/ 	.byte	0x03, 0x5f
        /*0086*/ 	.short	0x0101


	//----- nvinfo : EIATTR_INT_WARP_WIDE_INSTR_OFFSETS
	.align		4
        /*0088*/ 	.byte	0x04, 0x31
        /*008a*/ 	.short	(.L_29 - .L_28)


	//   ....[0]....
.L_28:
        /*008c*/ 	.word	0x00001b60


	//   ....[1]....
        /*0090*/ 	.word	0x00001dc0


	//   ....[2]....
        /*0094*/ 	.word	0x00001f40


	//   ....[3]....
        /*0098*/ 	.word	0x00002030


	//----- nvinfo : EIATTR_VRC_CTA_INIT_COUNT
	.align		4
.L_29:
        /*009c*/ 	.byte	0x02, 0x4a
	.zero		1
	.zero		1


	//----- nvinfo : EIATTR_EXIT_INSTR_OFFSETS
	.align		4
        /*00a0*/ 	.byte	0x04, 0x1c
        /*00a2*/ 	.short	(.L_31 - .L_30)


	//   ....[0]....
.L_30:
        /*00a4*/ 	.word	0x00000080


	//   ....[1]....
        /*00a8*/ 	.word	0x00001a20


	//   ....[2]....
        /*00ac*/ 	.word	0x00001d40


	//   ....[3]....
        /*00b0*/ 	.word	0x00001ec0


	//   ....[4]....
        /*00b4*/ 	.word	0x00001ff0


	//   ....[5]....
        /*00b8*/ 	.word	0x000020b0


	//----- nvinfo : EIATTR_CRS_STACK_SIZE
	.align		4
.L_31:
        /*00bc*/ 	.byte	0x04, 0x1e
        /*00be*/ 	.short	(.L_33 - .L_32)
.L_32:
        /*00c0*/ 	.word	0x00000000


	//----- nvinfo : EIATTR_CBANK_PARAM_SIZE
	.align		4
.L_33:
        /*00c4*/ 	.byte	0x03, 0x19
        /*00c6*/ 	.short	0x002c


	//----- nvinfo : EIATTR_PARAM_CBANK
	.align		4
        /*00c8*/ 	.byte	0x04, 0x0a
        /*00ca*/ 	.short	(.L_35 - .L_34)
	.align		4
.L_34:
        /*00cc*/ 	.word	index@(.nv.constant0._Z10PDH_kernelPdS_S_Pjiii)
        /*00d0*/ 	.short	0x0380
        /*00d2*/ 	.short	0x002c


	//----- nvinfo : EIATTR_SW_WAR
	.align		4
.L_35:
        /*00d4*/ 	.byte	0x04, 0x36
        /*00d6*/ 	.short	(.L_37 - .L_36)
.L_36:
        /*00d8*/ 	.word	0x00000008
.L_37:


//--------------------- .nv.callgraph             --------------------------
	.section	.nv.callgraph,"",@"SHT_CUDA_CALLGRAPH"
	.align	4
	.sectionentsize	8
	.align		4
        /*0000*/ 	.word	0x00000000
	.align		4
        /*0004*/ 	.word	0xffffffff
	.align		4
        /*0008*/ 	.word	0x00000000
	.align		4
        /*000c*/ 	.word	0xfffffffe
	.align		4
        /*0010*/ 	.word	0x00000000
	.align		4
        /*0014*/ 	.word	0xfffffffd
	.align		4
        /*0018*/ 	.word	0x00000000
	.align		4
        /*001c*/ 	.word	0xfffffffc


//--------------------- .nv.constant3             --------------------------
	.section	.nv.constant3,"a",@progbits
	.align	4
.nv.constant3:
	.type		PDH_acnt_CUDA,@object
	.size		PDH_acnt_CUDA,(PDH_res_CUDA - PDH_acnt_CUDA)
PDH_acnt_CUDA:
	.zero		4
	.type		PDH_res_CUDA,@object
	.size		PDH_res_CUDA,(.L_1 - PDH_res_CUDA)
PDH_res_CUDA:
	.zero		4
.L_1:


//--------------------- .text._Z10PDH_kernelPdS_S_Pjiii --------------------------
	.section	.text._Z10PDH_kernelPdS_S_Pjiii,"ax",@progbits
	.align	128
        .global         _Z10PDH_kernelPdS_S_Pjiii
        .type           _Z10PDH_kernelPdS_S_Pjiii,@function
        .size           _Z10PDH_kernelPdS_S_Pjiii,(.L_x_41 - _Z10PDH_kernelPdS_S_Pjiii)
        .other          _Z10PDH_kernelPdS_S_Pjiii,@"STO_CUDA_ENTRY STV_DEFAULT"
_Z10PDH_kernelPdS_S_Pjiii:
.text._Z10PDH_kernelPdS_S_Pjiii:
[----:B------:R-:W-:Y:S01]  /*0000*/  LDC R1, c[0x0][0x37c] ;  /* 0x0000df00ff017b82 */ /* 0x000fe20000000800 */
[----:B------:R-:W0:Y:S07]  /*0010*/  S2R R0, SR_TID.X ;  /* 0x0000000000007919 */ /* 0x000e2e0000002100 */
[----:B------:R-:W1:Y:S01]  /*0020*/  S2UR UR9, SR_CTAID.X ;  /* 0x00000000000979c3 */ /* 0x000e620000002500 */
[----:B------:R-:W1:Y:S01]  /*0030*/  LDCU UR20, c[0x0][0x360] ;  /* 0x00006c00ff1477ac */ /* 0x000e620008000800 */
[----:B------:R-:W2:Y:S01]  /*0040*/  LDCU UR4, c[0x3][URZ] ;  /* 0x00c00000ff0477ac */ /* 0x000ea20008000800 */
[----:B-1----:R-:W-:-:S06]  /*0050*/  UIMAD UR16, UR9, UR20, URZ ;  /* 0x00000014091072a4 */ /* 0x002fcc000f8e02ff */
[----:B0-----:R-:W-:-:S05]  /*0060*/  VIADD R7, R0, UR16 ;  /* 0x0000001000077c36 */ /* 0x001fca0008000000 */
[----:B--2---:R-:W-:-:S13]  /*0070*/  ISETP.GE.U32.AND P0, PT, R7, UR4, PT ;  /* 0x0000000407007c0c */ /* 0x004fda000bf06070 */
[----:B------:R-:W-:Y:S05]  /*0080*/  @P0 EXIT ;  /* 0x000000000000094d */ /* 0x000fea0003800000 */
[----:B------:R-:W0:Y:S01]  /*0090*/  S2UR UR5, SR_CgaCtaId ;  /* 0x00000000000579c3 */ /* 0x000e220000008800 */
[----:B------:R-:W1:Y:S01]  /*00a0*/  LDCU UR10, c[0x0][0x3a0] ;  /* 0x00007400ff0a77ac */ /* 0x000e620008000800 */
[----:B------:R-:W-:Y:S01]  /*00b0*/  UMOV UR4, 0x400 ;  /* 0x0000040000047882 */ /* 0x000fe20000000000 */
[----:B------:R-:W2:Y:S05]  /*00c0*/  LDCU.64 UR14, c[0x0][0x358] ;  /* 0x00006b00ff0e77ac */ /* 0x000eaa0008000a00 */
[----:B------:R-:W3:Y:S01]  /*00d0*/  LDC R4, c[0x0][0x3a8] ;  /* 0x0000ea00ff047b82 */ /* 0x000ee20000000800 */
[----:B0-----:R-:W-:-:S04]  /*00e0*/  ULEA UR5, UR5, UR4, 0x18 ;  /* 0x0000000405057291 */ /* 0x001fc8000f8ec0ff */
[----:B-1----:R-:W-:-:S04]  /*00f0*/  ULEA UR17, UR10, UR5, 0x3 ;  /* 0x000000050a117291 */ /* 0x002fc8000f8e18ff */
[----:B------:R-:W-:Y:S01]  /*0100*/  ULEA UR18, UR10, UR17, 0x3 ;  /* 0x000000110a127291 */ /* 0x000fe2000f8e18ff */
[----:B---3--:R-:W-:-:S03]  /*0110*/  ISETP.GE.AND P0, PT, R4, 0x1, PT ;  /* 0x000000010400780c */ /* 0x008fc60003f06270 */
[----:B------:R-:W-:-:S04]  /*0120*/  ULEA UR6, UR10, UR18, 0x3 ;  /* 0x000000120a067291 */ /* 0x000fc8000f8e18ff */
[----:B------:R-:W-:-:S04]  /*0130*/  ULEA UR7, UR10, UR6, 0x3 ;  /* 0x000000060a077291 */ /* 0x000fc8000f8e18ff */
[----:B------:R-:W-:-:S04]  /*0140*/  ULEA UR8, UR10, UR7, 0x3 ;  /* 0x000000070a087291 */ /* 0x000fc8000f8e18ff */
[----:B------:R-:W-:Y:S01]  /*0150*/  ULEA UR19, UR10, UR8, 0x3 ;  /* 0x000000080a137291 */ /* 0x000fe2000f8e18ff */
[----:B--2---:R-:W-:Y:S11]  /*0160*/  @!P0 BRA `(.L_x_0) ;  /* 0x0000000000c08947 */ /* 0x004ff60003800000 */
[C---:B------:R-:W-:Y:S01]  /*0170*/  ISETP.GE.U32.AND P0, PT, R4.reuse, 0x10, PT ;  /* 0x000000100400780c */ /* 0x040fe20003f06070 */
[----:B------:R-:W-:Y:S01]  /*0180*/  IMAD.MOV.U32 R2, RZ, RZ, RZ ;  /* 0x000000ffff027224 */ /* 0x000fe200078e00ff */
[----:B------:R-:W-:-:S04]  /*0190*/  LOP3.LUT R3, R4, 0xf, RZ, 0xc0, !PT ;  /* 0x0000000f04037812 */ /* 0x000fc800078ec0ff */
[----:B------:R-:W-:-:S07]  /*01a0*/  ISETP.NE.AND P1, PT, R3, RZ, PT ;  /* 0x000000ff0300720c */ /* 0x000fce0003f25270 */
[----:B------:R-:W-:Y:S06]  /*01b0*/  @!P0 BRA `(.L_x_1) ;  /* 0x0000000000288947 */ /* 0x000fec0003800000 */
[----:B------:R-:W-:Y:S01]  /*01c0*/  LOP3.LUT R2, R4, 0x7ffffff0, RZ, 0xc0, !PT ;  /* 0x7ffffff004027812 */ /* 0x000fe200078ec0ff */
[----:B------:R-:W-:-:S06]  /*01d0*/  UMOV UR4, URZ ;  /* 0x000000ff00047c82 */ /* 0x000fcc0008000000 */
.L_x_2:
[----:B------:R-:W-:Y:S02]  /*01e0*/  ULEA UR11, UR4, UR19, 0x2 ;  /* 0x00000013040b7291 */ /* 0x000fe4000f8e10ff */
[----:B------:R-:W-:-:S06]  /*01f0*/  UIADD3 UR4, UPT, UPT, UR4, 0x10, URZ ;  /* 0x0000001004047890 */ /* 0x000fcc000fffe0ff */
[----:B------:R-:W-:Y:S01]  /*0200*/  ISETP.NE.AND P0, PT, R2, UR4, PT ;  /* 0x0000000402007c0c */ /* 0x000fe2000bf05270 */
[----:B------:R-:W-:Y:S04]  /*0210*/  STS.128 [UR11], RZ ;  /* 0x000000ffff007988 */ /* 0x000fe80008000c0b */
[----:B------:R-:W-:Y:S04]  /*0220*/  STS.128 [UR11+0x10], RZ ;  /* 0x000010ffff007988 */ /* 0x000fe80008000c0b */
[----:B------:R-:W-:Y:S04]  /*0230*/  STS.128 [UR11+0x20], RZ ;  /* 0x000020ffff007988 */ /* 0x000fe80008000c0b */
[----:B------:R-:W-:Y:S01]  /*0240*/  STS.128 [UR11+0x30], RZ ;  /* 0x000030ffff007988 */ /* 0x000fe20008000c0b */
[----:B------:R-:W-:Y:S05]  /*0250*/  @P0 BRA `(.L_x_2) ;  /* 0xfffffffc00e00947 */ /* 0x000fea000383ffff */
.L_x_1:
[----:B------:R-:W-:Y:S05]  /*0260*/  @!P1 BRA `(.L_x_0) ;  /* 0x0000000000809947 */ /* 0x000fea0003800000 */
[----:B------:R-:W-:Y:S02]  /*0270*/  ISETP.GE.U32.AND P0, PT, R3, 0x8, PT ;  /* 0x000000080300780c */ /* 0x000fe40003f06070 */
[----:B------:R-:W-:-:S04]  /*0280*/  LOP3.LUT R5, R4, 0x7, RZ, 0xc0, !PT ;  /* 0x0000000704057812 */ /* 0x000fc800078ec0ff */
[----:B------:R-:W-:-:S07]  /*0290*/  ISETP.NE.AND P1, PT, R5, RZ, PT ;  /* 0x000000ff0500720c */ /* 0x000fce0003f25270 */
[----:B------:R-:W-:Y:S06]  /*02a0*/  @!P0 BRA `(.L_x_3) ;  /* 0x0000000000288947 */ /* 0x000fec0003800000 */
[C---:B------:R-:W-:Y:S01]  /*02b0*/  LEA R3, R2.reuse, UR19, 0x2 ;  /* 0x0000001302037c11 */ /* 0x040fe2000f8e10ff */
[----:B------:R-:W-:-:S04]  /*02c0*/  VIADD R2, R2, 0x8 ;  /* 0x0000000802027836 */ /* 0x000fc80000000000 */
[----:B------:R0:W-:Y:S04]  /*02d0*/  STS [R3], RZ ;  /* 0x000000ff03007388 */ /* 0x0001e80000000800 */
[----:B------:R0:W-:Y:S04]  /*02e0*/  STS [R3+0x4], RZ ;  /* 0x000004ff03007388 */ /* 0x0001e80000000800 */
[----:B------:R0:W-:Y:S04]  /*02f0*/  STS [R3+0x8], RZ ;  /* 0x000008ff03007388 */ /* 0x0001e80000000800 */
[----:B------:R0:W-:Y:S04]  /*0300*/  STS [R3+0xc], RZ ;  /* 0x00000cff03007388 */ /* 0x0001e80000000800 */
[----:B------:R0:W-:Y:S04]  /*0310*/  STS [R3+0x10], RZ ;  /* 0x000010ff03007388 */ /* 0x0001e80000000800 */
[----:B------:R0:W-:Y:S04]  /*0320*/  STS [R3+0x14], RZ ;  /* 0x000014ff03007388 */ /* 0x0001e80000000800 */
[----:B------:R0:W-:Y:S04]  /*0330*/  STS [R3+0x18], RZ ;  /* 0x000018ff03007388 */ /* 0x0001e80000000800 */
[----:B------:R0:W-:Y:S02]  /*0340*/  STS [R3+0x1c], RZ ;  /* 0x00001cff03007388 */ /* 0x0001e40000000800 */
.L_x_3:
[----:B------:R-:W-:Y:S05]  /*0350*/  @!P1 BRA `(.L_x_0) ;  /* 0x0000000000449947 */ /* 0x000fea0003800000 */
[----:B------:R-:W-:Y:S02]  /*0360*/  ISETP.GE.U32.AND P0, PT, R5, 0x4, PT ;  /* 0x000000040500780c */ /* 0x000fe40003f06070 */
[----:B0-----:R-:W-:-:S04]  /*0370*/  LOP3.LUT R3, R4, 0x3, RZ, 0xc0, !PT ;  /* 0x0000000304037812 */ /* 0x001fc800078ec0ff */
[----:B------:R-:W-:-:S07]  /*0380*/  ISETP.NE.AND P1, PT, R3, RZ, PT ;  /* 0x000000ff0300720c */ /* 0x000fce0003f25270 */
[C---:B------:R-:W-:Y:S01]  /*0390*/  @P0 LEA R5, R2.reuse, UR19, 0x2 ;  /* 0x0000001302050c11 */ /* 0x040fe2000f8e10ff */
[----:B------:R-:W-:-:S04]  /*03a0*/  @P0 VIADD R2, R2, 0x4 ;  /* 0x0000000402020836 */ /* 0x000fc80000000000 */
[----:B------:R1:W-:Y:S04]  /*03b0*/  @P0 STS [R5], RZ ;  /* 0x000000ff05000388 */ /* 0x0003e80000000800 */
[----:B------:R1:W-:Y:S04]  /*03c0*/  @P0 STS [R5+0x4], RZ ;  /* 0x000004ff05000388 */ /* 0x0003e80000000800 */
[----:B------:R1:W-:Y:S04]  /*03d0*/  @P0 STS [R5+0x8], RZ ;  /* 0x000008ff05000388 */ /* 0x0003e80000000800 */
[----:B------:R1:W-:Y:S01]  /*03e0*/  @P0 STS [R5+0xc], RZ ;  /* 0x00000cff05000388 */ /* 0x0003e20000000800 */
[----:B------:R-:W-:Y:S05]  /*03f0*/  @!P1 BRA `(.L_x_0) ;  /* 0x00000000001c9947 */ /* 0x000fea0003800000 */
[----:B------:R-:W-:-:S05]  /*0400*/  UMOV UR4, URZ ;  /* 0x000000ff00047c82 */ /* 0x000fca0008000000 */
.L_x_4:
[C---:B------:R-:W-:Y:S01]  /*0410*/  LEA R4, R2.reuse, UR19, 0x2 ;  /* 0x0000001302047c11 */ /* 0x040fe2000f8e10ff */
[----:B------:R-:W-:Y:S01]  /*0420*/  UIADD3 UR4, UPT, UPT, UR4, 0x1, URZ ;  /* 0x0000000104047890 */ /* 0x000fe2000fffe0ff */
[----:B------:R-:W-:-:S03]  /*0430*/  VIADD R2, R2, 0x1 ;  /* 0x0000000102027836 */ /* 0x000fc60000000000 */
[----:B------:R2:W-:Y:S02]  /*0440*/  STS [R4], RZ ;  /* 0x000000ff04007388 */ /* 0x0005e40000000800 */
[----:B------:R-:W-:-:S13]  /*0450*/  ISETP.NE.AND P0, PT, R3, UR4, PT ;  /* 0x0000000403007c0c */ /* 0x000fda000bf05270 */
[----:B--2---:R-:W-:Y:S05]  /*0460*/  @P0 BRA `(.L_x_4) ;  /* 0xfffffffc00e80947 */ /* 0x004fea000383ffff */
.L_x_0:
[----:B------:R-:W2:Y:S01]  /*0470*/  LDC.64 R8, c[0x0][0x380] ;  /* 0x0000e000ff087b82 */ /* 0x000ea20000000a00 */
[----:B------:R-:W0:Y:S07]  /*0480*/  LDCU UR4, c[0x3][0x4] ;  /* 0x00c00080ff0477ac */ /* 0x000e2e0008000800 */
[----:B------:R-:W3:Y:S08]  /*0490*/  LDC.64 R10, c[0x0][0x388] ;  /* 0x0000e200ff0a7b82 */ /* 0x000ef00000000a00 */
[----:B------:R-:W4:Y:S01]  /*04a0*/  LDC.64 R14, c[0x0][0x390] ;  /* 0x0000e400ff0e7b82 */ /* 0x000f220000000a00 */
[----:B--2---:R-:W-:-:S06]  /*04b0*/  IMAD.WIDE.U32 R8, R7, 0x8, R8 ;  /* 0x0000000807087825 */ /* 0x004fcc00078e0008 */
[----:B------:R-:W2:Y:S01]  /*04c0*/  LDG.E.64 R8, desc[UR14][R8.64] ;  /* 0x0000000e08087981 */ /* 0x000ea2000c1e1b00 */
[----:B---3--:R-:W-:-:S05]  /*04d0*/  IMAD.WIDE.U32 R10, R7, 0x8, R10 ;  /* 0x00000008070a7825 */ /* 0x008fca00078e000a */
[----:B------:R-:W3:Y:S01]  /*04e0*/  LDG.E.64 R16, desc[UR14][R10.64] ;  /* 0x0000000e0a107981 */ /* 0x000ee2000c1e1b00 */
[----:B----4-:R-:W-:-:S06]  /*04f0*/  IMAD.WIDE.U32 R14, R7, 0x8, R14 ;  /* 0x00000008070e7825 */ /* 0x010fcc00078e000e */
[----:B------:R-:W4:Y:S01]  /*0500*/  LDG.E.64 R14, desc[UR14][R14.64] ;  /* 0x0000000e0e0e7981 */ /* 0x000f22000c1e1b00 */
[----:B0-----:R-:W1:Y:S01]  /*0510*/  F2F.F64.F32 R2, UR4 ;  /* 0x0000000400027d10 */ /* 0x001e620008201800 */
[C---:B------:R-:W-:Y:S02]  /*0520*/  LEA R23, R0.reuse, UR5, 0x3 ;  /* 0x0000000500177c11 */ /* 0x040fe4000f8e18ff */
[C---:B------:R-:W-:Y:S02]  /*0530*/  LEA R25, R0.reuse, UR17, 0x3 ;  /* 0x0000001100197c11 */ /* 0x040fe4000f8e18ff */
[----:B------:R-:W-:-:S03]  /*0540*/  LEA R27, R0, UR18, 0x3 ;  /* 0x00000012001b7c11 */ /* 0x000fc6000f8e18ff */
[----:B-1----:R-:W0:Y:S01]  /*0550*/  MUFU.RCP64H R5, R3 ;  /* 0x0000000300057308 */ /* 0x002e220000001800 */
[----:B------:R-:W-:-:S06]  /*0560*/  VIADD R4, R3, 0x300402 ;  /* 0x0030040203047836 */ /* 0x000fcc0000000000 */
[----:B0-----:R-:W-:-:S08]  /*0570*/  DFMA R18, -R2, R4, 1 ;  /* 0x3ff000000212742b */ /* 0x001fd00000000104 */
[----:B------:R-:W-:Y:S01]  /*0580*/  DFMA R18, R18, R18, R18 ;  /* 0x000000121212722b */ /* 0x000fe20000000012 */
[----:B------:R-:W-:-:S07]  /*0590*/  FSETP.GEU.AND P0, PT, |R4|, 5.8789094863358348022e-39, PT ;  /* 0x004004020400780b */ /* 0x000fce0003f0e200 */
[----:B------:R-:W-:Y:S01]  /*05a0*/  DFMA R18, R4, R18, R4 ;  /* 0x000000120412722b */ /* 0x000fe20000000004 */
[----:B------:R-:W-:-:S07]  /*05b0*/  ULEA UR5, UR10, UR7, 0x4 ;  /* 0x000000070a057291 */ /* 0x000fce000f8e20ff */
[----:B------:R-:W-:Y:S01]  /*05c0*/  DFMA R20, -R2, R18, 1 ;  /* 0x3ff000000214742b */ /* 0x000fe20000000112 */
[----:B--2---:R0:W-:Y:S04]  /*05d0*/  STS.64 [R23], R8 ;  /* 0x0000000817007388 */ /* 0x0041e80000000a00 */
[----:B---3--:R1:W-:Y:S04]  /*05e0*/  STS.64 [R25], R16 ;  /* 0x0000001019007388 */ /* 0x0083e80000000a00 */
[----:B----4-:R1:W-:Y:S04]  /*05f0*/  STS.64 [R27], R14 ;  /* 0x0000000e1b007388 */ /* 0x0103e80000000a00 */
[----:B------:R1:W2:Y:S04]  /*0600*/  LDS.64 R12, [R23] ;  /* 0x00000000170c7984 */ /* 0x0002a80000000a00 */
[----:B------:R1:W3:Y:S01]  /*0610*/  LDS.64 R10, [R25] ;  /* 0x00000000190a7984 */ /* 0x0002e20000000a00 */
[----:B0-----:R-:W-:Y:S01]  /*0620*/  DFMA R8, R18, R20, R18 ;  /* 0x000000141208722b */ /* 0x001fe20000000012 */
[----:B------:R-:W-:Y:S10]  /*0630*/  @P0 BRA `(.L_x_5) ;  /* 0x0000000000100947 */ /* 0x000ff40003800000 */
[----:B------:R-:W-:-:S05]  /*0640*/  LOP3.LUT R4, R3, 0x7fffffff, RZ, 0xc0, !PT ;  /* 0x7fffffff03047812 */ /* 0x000fca00078ec0ff */
[----:B-1----:R-:W-:Y:S01]  /*0650*/  VIADD R16, R4, 0xfff00000 ;  /* 0xfff0000004107836 */ /* 0x002fe20000000000 */
[----:B------:R-:W-:-:S07]  /*0660*/  MOV R4, 0x680 ;  /* 0x0000068000047802 */ /* 0x000fce0000000f00 */
[----:B--23--:R-:W-:Y:S05]  /*0670*/  CALL.REL.NOINC `($__internal_0_$__cuda_sm20_dblrcp_rn_slowpath_v3) ;  /* 0x0000001800907944 */ /* 0x00cfea0003c00000 */
.L_x_5:
[----:B------:R-:W0:Y:S01]  /*0680*/  LDCU UR10, c[0x0][0x3a4] ;  /* 0x00007480ff0a77ac */ /* 0x000e220008000800 */
[----:B------:R-:W-:-:S04]  /*0690*/  UIADD3 UR4, UPT, UPT, UR9, 0x1, URZ ;  /* 0x0000000109047890 */ /* 0x000fc8000fffe0ff */
[----:B0-----:R-:W-:Y:S01]  /*06a0*/  UISETP.GE.AND UP0, UPT, UR4, UR10, UPT ;  /* 0x0000000a0400728c */ /* 0x001fe2000bf06270 */
[----:B------:R-:W-:Y:S08]  /*06b0*/  BAR.SYNC.DEFER_BLOCKING 0x0 ;  /* 0x0000000000007b1d */ /* 0x000ff00000010000 */
[----:B------:R-:W-:Y:S05]  /*06c0*/  BRA.U UP0, `(.L_x_6) ;  /* 0x00000005003c7547 */ /* 0x000fea000b800000 */
[----:B------:R-:W-:-:S05]  /*06d0*/  UMOV UR9, UR4 ;  /* 0x0000000400097c82 */ /* 0x000fca0008000000 */
.L_x_11:
[----:B0-2---:R-:W0:Y:S01]  /*06e0*/  LDC.64 R2, c[0x0][0x380] ;  /* 0x0000e000ff027b82 */ /* 0x005e220000000a00 */
[----:B------:R-:W-:Y:S01]  /*06f0*/  UIMAD UR4, UR20, UR9, URZ ;  /* 0x00000009140472a4 */ /* 0x000fe2000f8e02ff */
[----:B------:R-:W4:Y:S05]  /*0700*/  LDCU UR10, c[0x3][URZ] ;  /* 0x00c00000ff0a77ac */ /* 0x000f2a0008000800 */
[----:B------:R-:W-:Y:S01]  /*0710*/  VIADD R19, R0, UR4 ;  /* 0x0000000400137c36 */ /* 0x000fe20008000000 */
[----:B------:R-:W5:Y:S01]  /*0720*/  LDC.64 R4, c[0x0][0x388] ;  /* 0x0000e200ff047b82 */ /* 0x000f620000000a00 */
[----:B------:R-:W2:Y:S07]  /*0730*/  LDCU.64 UR12, c[0x0][0x3a0] ;  /* 0x00007400ff0c77ac */ /* 0x000eae0008000a00 */
[----:B-1----:R-:W1:Y:S01]  /*0740*/  LDC.64 R16, c[0x0][0x390] ;  /* 0x0000e400ff107b82 */ /* 0x002e620000000a00 */
[----:B0-----:R-:W-:-:S06]  /*0750*/  IMAD.WIDE.U32 R2, R19, 0x8, R2 ;  /* 0x0000000813027825 */ /* 0x001fcc00078e0002 */
[----:B------:R-:W3:Y:S01]  /*0760*/  LDG.E.64 R2, desc[UR14][R2.64] ;  /* 0x0000000e02027981 */ /* 0x000ee2000c1e1b00 */
[----:B-----5:R-:W-:-:S06]  /*0770*/  IMAD.WIDE.U32 R4, R19, 0x8, R4 ;  /* 0x0000000813047825 */ /* 0x020fcc00078e0004 */
[----:B------:R-:W5:Y:S01]  /*0780*/  LDG.E.64 R4, desc[UR14][R4.64] ;  /* 0x0000000e04047981 */ /* 0x000f62000c1e1b00 */
[----:B-1----:R-:W-:-:S06]  /*0790*/  IMAD.WIDE.U32 R16, R19, 0x8, R16 ;  /* 0x0000000813107825 */ /* 0x002fcc00078e0010 */
[----:B------:R-:W5:Y:S01]  /*07a0*/  LDG.E.64 R16, desc[UR14][R16.64] ;  /* 0x0000000e10107981 */ /* 0x000f62000c1e1b00 */
[C---:B------:R-:W-:Y:S02]  /*07b0*/  LEA R19, R0.reuse, UR6, 0x3 ;  /* 0x0000000600137c11 */ /* 0x040fe4000f8e18ff */
[C---:B------:R-:W-:Y:S02]  /*07c0*/  LEA R21, R0.reuse, UR7, 0x3 ;  /* 0x0000000700157c11 */ /* 0x040fe4000f8e18ff */
[----:B------:R-:W-:Y:S01]  /*07d0*/  LEA R23, R0, UR8, 0x3 ;  /* 0x0000000800177c11 */ /* 0x000fe2000f8e18ff */
[----:B----4-:R-:W-:-:S04]  /*07e0*/  UISETP.GE.U32.AND UP0, UPT, UR4, UR10, UPT ;  /* 0x0000000a0400728c */ /* 0x010fc8000bf06070 */
[----:B--2---:R-:W-:Y:S02]  /*07f0*/  UISETP.LT.OR UP0, UPT, UR12, 0x1, UP0 ;  /* 0x000000010c00788c */ /* 0x004fe40008701670 */
[----:B------:R-:W-:-:S04]  /*0800*/  UIADD3 UR9, UPT, UPT, UR9, 0x1, URZ ;  /* 0x0000000109097890 */ /* 0x000fc8000fffe0ff */
[----:B------:R-:W-:Y:S01]  /*0810*/  UISETP.NE.AND UP1, UPT, UR9, UR13, UPT ;  /* 0x0000000d0900728c */ /* 0x000fe2000bf25270 */
[----:B---3--:R0:W-:Y:S04]  /*0820*/  STS.64 [R19], R2 ;  /* 0x0000000213007388 */ /* 0x0081e80000000a00 */
[----:B-----5:R0:W-:Y:S04]  /*0830*/  STS.64 [R21], R4 ;  /* 0x0000000415007388 */ /* 0x0201e80000000a00 */
[----:B------:R0:W-:Y:S01]  /*0840*/  STS.64 [R23], R16 ;  /* 0x0000001017007388 */ /* 0x0001e20000000a00 */
[----:B------:R-:W-:Y:S06]  /*0850*/  BAR.SYNC.DEFER_BLOCKING 0x0 ;  /* 0x0000000000007b1d */ /* 0x000fec0000010000 */
[----:B------:R-:W-:Y:S05]  /*0860*/  BRA.U UP0, `(.L_x_7) ;  /* 0x0000000100cc7547 */ /* 0x000fea000b800000 */
[----:B------:R-:W1:Y:S01]  /*0870*/  LDC R6, c[0x0][0x3a0] ;  /* 0x0000e800ff067b82 */ /* 0x000e620000000800 */
[----:B------:R-:W-:Y:S01]  /*0880*/  UMOV UR10, UR4 ;  /* 0x00000004000a7c82 */ /* 0x000fe20008000000 */
[----:B------:R-:W-:Y:S01]  /*0890*/  UMOV UR4, URZ ;  /* 0x000000ff00047c82 */ /* 0x000fe20008000000 */
[----:B------:R-:W-:Y:S01]  /*08a0*/  UMOV UR11, UR6 ;  /* 0x00000006000b7c82 */ /* 0x000fe20008000000 */
[----:B------:R-:W-:Y:S01]  /*08b0*/  UMOV UR12, UR7 ;  /* 0x00000007000c7c82 */ /* 0x000fe20008000000 */
[----:B------:R-:W-:-:S03]  /*08c0*/  UMOV UR13, UR8 ;  /* 0x00000008000d7c82 */ /* 0x000fc60008000000 */
[----:B0-----:R-:W0:Y:S02]  /*08d0*/  LDC R5, c[0x3][RZ] ;  /* 0x00c00000ff057b82 */ /* 0x001e240000000800 */
.L_x_10:
[----:B--2---:R-:W2:Y:S01]  /*08e0*/  LDS.64 R16, [UR12] ;  /* 0x0000000cff107984 */ /* 0x004ea20008000a00 */
[----:B------:R-:W-:Y:S01]  /*08f0*/  IMAD.MOV.U32 R22, RZ, RZ, 0x0 ;  /* 0x00000000ff167424 */ /* 0x000fe200078e00ff */
[----:B------:R-:W-:Y:S01]  /*0900*/  BSSY.RECONVERGENT B0, `(.L_x_8) ;  /* 0x000001d000007945 */ /* 0x000fe20003800200 */
[----:B------:R-:W-:Y:S01]  /*0910*/  IMAD.MOV.U32 R23, RZ, RZ, 0x3fd80000 ;  /* 0x3fd80000ff177424 */ /* 0x000fe200078e00ff */
[----:B------:R-:W3:Y:S04]  /*0920*/  LDS.64 R2, [UR11] ;  /* 0x0000000bff027984 */ /* 0x000ee80008000a00 */
[----:B------:R-:W4:Y:S01]  /*0930*/  LDS.64 R18, [UR13] ;  /* 0x0000000dff127984 */ /* 0x000f220008000a00 */
[----:B--2---:R-:W-:Y:S02]  /*0940*/  DADD R16, R10, -R16 ;  /* 0x000000000a107229 */ /* 0x004fe40000000810 */
[----:B---3--:R-:W-:-:S06]  /*0950*/  DADD R2, R12, -R2 ;  /* 0x000000000c027229 */ /* 0x008fcc0000000802 */
[----:B------:R-:W-:Y:S02]  /*0960*/  DMUL R16, R16, R16 ;  /* 0x0000001010107228 */ /* 0x000fe40000000000 */
[----:B----4-:R-:W-:-:S06]  /*0970*/  DADD R18, R14, -R18 ;  /* 0x000000000e127229 */ /* 0x010fcc0000000812 */
[----:B------:R-:W-:-:S08]  /*0980*/  DFMA R16, R2, R2, R16 ;  /* 0x000000020210722b */ /* 0x000fd00000000010 */
[----:B------:R-:W-:-:S06]  /*0990*/  DFMA R16, R18, R18, R16 ;  /* 0x000000121210722b */ /* 0x000fcc0000000010 */
[----:B------:R-:W2:Y:S04]  /*09a0*/  MUFU.RSQ64H R25, R17 ;  /* 0x0000001100197308 */ /* 0x000ea80000001c00 */
[----:B------:R-:W-:-:S04]  /*09b0*/  IADD3 R24, PT, PT, R17, -0x3500000, RZ ;  /* 0xfcb0000011187810 */ /* 0x000fc80007ffe0ff */
[----:B------:R-:W-:Y:S02]  /*09c0*/  ISETP.GE.U32.AND P0, PT, R24, 0x7ca00000, PT ;  /* 0x7ca000001800780c */ /* 0x000fe40003f06070 */
[----:B--2---:R-:W-:-:S08]  /*09d0*/  DMUL R2, R24, R24 ;  /* 0x0000001818027228 */ /* 0x004fd00000000000 */
[----:B------:R-:W-:-:S08]  /*09e0*/  DFMA R2, R16, -R2, 1 ;  /* 0x3ff000001002742b */ /* 0x000fd00000000802 */
[----:B------:R-:W-:Y:S02]  /*09f0*/  DFMA R22, R2, R22, 0.5 ;  /* 0x3fe000000216742b */ /* 0x000fe40000000016 */
[----:B------:R-:W-:-:S08]  /*0a00*/  DMUL R2, R24, R2 ;  /* 0x0000000218027228 */ /* 0x000fd00000000000 */
[----:B------:R-:W-:-:S08]  /*0a10*/  DFMA R22, R22, R2, R24 ;  /* 0x000000021616722b */ /* 0x000fd00000000018 */
[----:B------:R-:W-:Y:S02]  /*0a20*/  DMUL R2, R16, R22 ;  /* 0x0000001610027228 */ /* 0x000fe40000000000 */
[----:B------:R-:W-:Y:S02]  /*0a30*/  VIADD R21, R23, 0xfff00000 ;  /* 0xfff0000017157836 */ /* 0x000fe40000000000 */
[----:B------:R-:W-:-:S04]  /*0a40*/  IMAD.MOV.U32 R20, RZ, RZ, R22 ;  /* 0x000000ffff147224 */ /* 0x000fc800078e0016 */
[----:B------:R-:W-:-:S08]  /*0a50*/  DFMA R18, R2, -R2, R16 ;  /* 0x800000020212722b */ /* 0x000fd00000000010 */
[----:B------:R-:W-:Y:S01]  /*0a60*/  DFMA R26, R18, R20, R2 ;  /* 0x00000014121a722b */ /* 0x000fe20000000002 */
[----:B------:R-:W-:Y:S10]  /*0a70*/  @!P0 BRA `(.L_x_9) ;  /* 0x0000000000148947 */ /* 0x000ff40003800000 */
[----:B------:R-:W-:Y:S01]  /*0a80*/  IMAD.MOV.U32 R20, RZ, RZ, R22 ;  /* 0x000000ffff147224 */ /* 0x000fe200078e0016 */
[----:B------:R-:W-:-:S07]  /*0a90*/  MOV R4, 0xab0 ;  /* 0x00000ab000047802 */ /* 0x000fce0000000f00 */
[----:B01----:R-:W-:Y:S05]  /*0aa0*/  CALL.REL.NOINC `($__internal_1_$__cuda_sm20_dsqrt_rn_f64_mediumpath_v1) ;  /* 0x0000001800187944 */ /* 0x003fea0003c00000 */
[----:B------:R-:W-:Y:S02]  /*0ab0*/  IMAD.MOV.U32 R26, RZ, RZ, R28 ;  /* 0x000000ffff1a7224 */ /* 0x000fe400078e001c */
[----:B------:R-:W-:-:S07]  /*0ac0*/  IMAD.MOV.U32 R27, RZ, RZ, R29 ;  /* 0x000000ffff1b7224 */ /* 0x000fce00078e001d */
.L_x_9:
[----:B------:R-:W-:Y:S05]  /*0ad0*/  BSYNC.RECONVERGENT B0 ;  /* 0x0000000000007941 */ /* 0x000fea0003800200 */
.L_x_8:
[----:B------:R-:W-:Y:S01]  /*0ae0*/  DMUL R26, R26, R8 ;  /* 0x000000081a1a7228 */ /* 0x000fe20000000000 */
[----:B------:R-:W-:Y:S02]  /*0af0*/  UIADD3 UR4, UPT, UPT, UR4, 0x1, URZ ;  /* 0x0000000104047890 */ /* 0x000fe4000fffe0ff */
[----:B------:R-:W-:Y:S02]  /*0b00*/  UIADD3 UR10, UPT, UPT, UR10, 0x1, URZ ;  /* 0x000000010a0a7890 */ /* 0x000fe4000fffe0ff */
[----:B------:R-:W-:Y:S02]  /*0b10*/  UIADD3 UR13, UPT, UPT, UR13, 0x8, URZ ;  /* 0x000000080d0d7890 */ /* 0x000fe4000fffe0ff */
[----:B-1----:R-:W-:Y:S01]  /*0b20*/  ISETP.LE.AND P0, PT, R6, UR4, PT ;  /* 0x0000000406007c0c */ /* 0x002fe2000bf03270 */
[----:B------:R-:W-:Y:S01]  /*0b30*/  UIADD3 UR12, UPT, UPT, UR12, 0x8, URZ ;  /* 0x000000080c0c7890 */ /* 0x000fe2000fffe0ff */
[----:B0-----:R-:W-:Y:S01]  /*0b40*/  ISETP.GT.U32.AND P1, PT, R5, UR10, PT ;  /* 0x0000000a05007c0c */ /* 0x001fe2000bf24070 */
[----:B------:R-:W0:Y:S01]  /*0b50*/  F2I.F64.TRUNC R26, R26 ;  /* 0x0000001a001a7311 */ /* 0x000e22000030d100 */
[----:B------:R-:W-:Y:S01]  /*0b60*/  UIADD3 UR11, UPT, UPT, UR11, 0x8, URZ ;  /* 0x000000080b0b7890 */ /* 0x000fe2000fffe0ff */
[----:B0-----:R-:W-:-:S05]  /*0b70*/  LEA R2, R26, UR5, 0x2 ;  /* 0x000000051a027c11 */ /* 0x001fca000f8e10ff */
[----:B------:R2:W-:Y:S05]  /*0b80*/  ATOMS.POPC.INC.32 RZ, [R2+URZ] ;  /* 0x0000000002ff7f8c */ /* 0x0005ea000d8000ff */
[----:B------:R-:W-:Y:S05]  /*0b90*/  @!P0 BRA P1, `(.L_x_10) ;  /* 0xfffffffc00508947 */ /* 0x000fea000083ffff */
.L_x_7:
[----:B------:R-:W-:Y:S06]  /*0ba0*/  BAR.SYNC.DEFER_BLOCKING 0x0 ;  /* 0x0000000000007b1d */ /* 0x000fec0000010000 */
[----:B------:R-:W-:Y:S05]  /*0bb0*/  BRA.U UP1, `(.L_x_11) ;  /* 0xfffffff901c87547 */ /* 0x000fea000b83ffff */
.L_x_6:
[----:B0-----:R-:W0:Y:S01]  /*0bc0*/  LDC R3, c[0x3][RZ] ;  /* 0x00c00000ff037b82 */ /* 0x001e220000000800 */
[----:B------:R-:W4:Y:S01]  /*0bd0*/  LDCU UR7, c[0x0][0x3a0] ;  /* 0x00007400ff0777ac */ /* 0x000f220008000800 */
[----:B--2---:R-:W-:Y:S01]  /*0be0*/  IADD3 R2, PT, PT, R7, 0x1, RZ ;  /* 0x0000000107027810 */ /* 0x004fe20007ffe0ff */
[----:B------:R-:W-:Y:S01]  /*0bf0*/  VIADD R5, R0, 0x1 ;  /* 0x0000000100057836 */ /* 0x000fe20000000000 */
[----:B------:R-:W2:Y:S01]  /*0c00*/  LDCU UR8, c[0x0][0x3a0] ;  /* 0x00007400ff0877ac */ /* 0x000ea20008000800 */
[----:B------:R-:W0:Y:S02]  /*0c10*/  LDCU UR9, c[0x3][URZ] ;  /* 0x00c00000ff0977ac */ /* 0x000e240008000800 */
[----:B0-----:R-:W-:-:S04]  /*0c20*/  ISETP.GE.U32.AND P0, PT, R2, R3, PT ;  /* 0x000000030200720c */ /* 0x001fc80003f06070 */
[----:B----4-:R-:W-:-:S13]  /*0c30*/  ISETP.GE.OR P0, PT, R5, UR7, P0 ;  /* 0x0000000705007c0c */ /* 0x010fda0008706670 */
[----:B--2---:R-:W-:Y:S05]  /*0c40*/  @P0 BRA `(.L_x_12) ;  /* 0x0000000c00600947 */ /* 0x004fea0003800000 */
[----:B------:R-:W-:Y:S01]  /*0c50*/  VIADDMNMX.U32 R2, R7, 0x2, R3, !PT ;  /* 0x0000000207027846 */ /* 0x000fe20007800003 */
[----:B------:R-:W-:Y:S01]  /*0c60*/  BSSY B0, `(.L_x_13) ;  /* 0x000003e000007945 */ /* 0x000fe20003800000 */
[----:B------:R-:W-:Y:S02]  /*0c70*/  IADD3 R3, PT, PT, -R0, UR7, RZ ;  /* 0x0000000700037c10 */ /* 0x000fe4000fffe1ff */
[----:B------:R-:W-:-:S04]  /*0c80*/  IADD3 R2, PT, PT, R2, -0x2, -R7 ;  /* 0xfffffffe02027810 */ /* 0x000fc80007ffe807 */
[----:B------:R-:W-:-:S04]  /*0c90*/  VIADDMNMX.U32 R6, R3, 0xfffffffe, R2, PT ;  /* 0xfffffffe03067846 */ /* 0x000fc80003800002 */
[----:B------:R-:W-:-:S04]  /*0ca0*/  LOP3.LUT R2, R6, 0x3, RZ, 0xc0, !PT ;  /* 0x0000000306027812 */ /* 0x000fc800078ec0ff */
[----:B------:R-:W-:-:S13]  /*0cb0*/  ISETP.NE.AND P0, PT, R2, 0x3, PT ;  /* 0x000000030200780c */ /* 0x000fda0003f05270 */
[----:B------:R-:W-:Y:S05]  /*0cc0*/  @!P0 BRA `(.L_x_14) ;  /* 0x0000000000dc8947 */ /* 0x000fea0003800000 */
[----:B------:R-:W0:Y:S01]  /*0cd0*/  S2UR UR6, SR_CgaCtaId ;  /* 0x00000000000679c3 */ /* 0x000e220000008800 */
[----:B------:R-:W-:Y:S01]  /*0ce0*/  UMOV UR4, 0x400 ;  /* 0x0000040000047882 */ /* 0x000fe20000000000 */
[----:B------:R-:W-:Y:S01]  /*0cf0*/  VIADD R2, R6, 0x1 ;  /* 0x0000000106027836 */ /* 0x000fe20000000000 */
[----:B------:R-:W-:Y:S01]  /*0d00*/  BSSY B1, `(.L_x_15) ;  /* 0x0000032000017945 */ /* 0x000fe20003800000 */
[----:B------:R-:W-:-:S03]  /*0d10*/  IMAD.MOV.U32 R22, RZ, RZ, R0 ;  /* 0x000000ffff167224 */ /* 0x000fc600078e0000 */
[----:B------:R-:W-:-:S05]  /*0d20*/  LOP3.LUT R2, R2, 0x3, RZ, 0xc0, !PT ;  /* 0x0000000302027812 */ /* 0x000fca00078ec0ff */
[----:B------:R-:W-:Y:S01]  /*0d30*/  IMAD.MOV R7, RZ, RZ, -R2 ;  /* 0x000000ffff077224 */ /* 0x000fe200078e0a02 */
[----:B0-----:R-:W-:-:S06]  /*0d40*/  ULEA UR4, UR6, UR4, 0x18 ;  /* 0x0000000406047291 */ /* 0x001fcc000f8ec0ff */
[----:B------:R-:W-:-:S05]  /*0d50*/  LEA R5, R0, UR4, 0x3 ;  /* 0x0000000400057c11 */ /* 0x000fca000f8e18ff */
[----:B------:R-:W-:-:S07]  /*0d60*/  VIADD R5, R5, 0x8 ;  /* 0x0000000805057836 */ /* 0x000fce0000000000 */
.L_x_18:
[----:B0-----:R-:W0:Y:S01]  /*0d70*/  LDC R20, c[0x0][0x3a0] ;  /* 0x0000e800ff147b82 */ /* 0x001e220000000800 */
[----:B-1----:R-:W1:Y:S01]  /*0d80*/  LDS.64 R16, [R5] ;  /* 0x0000000005107984 */ /* 0x002e620000000a00 */
[----:B------:R-:W-:Y:S01]  /*0d90*/  IMAD.MOV.U32 R26, RZ, RZ, 0x0 ;  /* 0x00000000ff1a7424 */ /* 0x000fe200078e00ff */
[----:B------:R-:W-:Y:S05]  /*0da0*/  YIELD ;  /* 0x0000000000007946 */ /* 0x000fea0003800000 */
[----:B------:R-:W-:Y:S01]  /*0db0*/  IMAD.MOV.U32 R27, RZ, RZ, 0x3fd80000 ;  /* 0x3fd80000ff1b7424 */ /* 0x000fe200078e00ff */
[----:B------:R-:W-:Y:S01]  /*0dc0*/  BSSY.RECONVERGENT B2, `(.L_x_16) ;  /* 0x000001c000027945 */ /* 0x000fe20003800200 */
[----:B0-----:R-:W-:-:S02]  /*0dd0*/  IMAD R4, R20, 0x8, R5 ;  /* 0x0000000814047824 */ /* 0x001fc400078e0205 */
[----:B------:R-:W-:-:S03]  /*0de0*/  IMAD R20, R20, 0x10, R5 ;  /* 0x0000001014147824 */ /* 0x000fc600078e0205 */
[----:B------:R-:W3:Y:S04]  /*0df0*/  LDS.64 R18, [R4] ;  /* 0x0000000004127984 */ /* 0x000ee80000000a00 */
[----:B------:R-:W0:Y:S01]  /*0e00*/  LDS.64 R2, [R20] ;  /* 0x0000000014027984 */ /* 0x000e220000000a00 */
[----:B-1----:R-:W-:Y:S02]  /*0e10*/  DADD R16, R12, -R16 ;  /* 0x000000000c107229 */ /* 0x002fe40000000810 */
[----:B---3--:R-:W-:Y:S02]  /*0e20*/  DADD R18, R10, -R18 ;  /* 0x000000000a127229 */ /* 0x008fe40000000812 */
[----:B0-----:R-:W-:-:S06]  /*0e30*/  DADD R2, R14, -R2 ;  /* 0x000000000e027229 */ /* 0x001fcc0000000802 */
[----:B------:R-:W-:-:S08]  /*0e40*/  DMUL R18, R18, R18 ;  /* 0x0000001212127228 */ /* 0x000fd00000000000 */
[----:B------:R-:W-:-:S08]  /*0e50*/  DFMA R16, R16, R16, R18 ;  /* 0x000000101010722b */ /* 0x000fd00000000012 */
[----:B------:R-:W-:-:S06]  /*0e60*/  DFMA R16, R2, R2, R16 ;  /* 0x000000020210722b */ /* 0x000fcc0000000010 */
[----:B------:R-:W0:Y:S04]  /*0e70*/  MUFU.RSQ64H R25, R17 ;  /* 0x0000001100197308 */ /* 0x000e280000001c00 */
[----:B------:R-:W-:-:S04]  /*0e80*/  IADD3 R24, PT, PT, R17, -0x3500000, RZ ;  /* 0xfcb0000011187810 */ /* 0x000fc80007ffe0ff */
[----:B------:R-:W-:Y:S02]  /*0e90*/  ISETP.GE.U32.AND P0, PT, R24, 0x7ca00000, PT ;  /* 0x7ca000001800780c */ /* 0x000fe40003f06070 */
[----:B0-----:R-:W-:-:S08]  /*0ea0*/  DMUL R2, R24, R24 ;  /* 0x0000001818027228 */ /* 0x001fd00000000000 */
        /* <DEDUP_REMOVED lines=12> */
[----:B------:R-:W-:Y:S05]  /*0f70*/  CALL.REL.NOINC `($__internal_1_$__cuda_sm20_dsqrt_rn_f64_mediumpath_v1) ;  /* 0x0000001000e47944 */ /* 0x000fea0003c00000 */
.L_x_17:
[----:B------:R-:W-:Y:S05]  /*0f80*/  BSYNC.RECONVERGENT B2 ;  /* 0x0000000000027941 */ /* 0x000fea0003800200 */
.L_x_16:
[----:B------:R-:W-:Y:S01]  /*0f90*/  DMUL R28, R28, R8 ;  /* 0x000000081c1c7228 */ /* 0x000fe20000000000 */
[----:B------:R-:W-:Y:S01]  /*0fa0*/  VIADD R7, R7, 0x1 ;  /* 0x0000000107077836 */ /* 0x000fe20000000000 */
[----:B------:R-:W-:Y:S01]  /*0fb0*/  IADD3 R5, PT, PT, R5, 0x8, RZ ;  /* 0x0000000805057810 */ /* 0x000fe20007ffe0ff */
[----:B------:R-:W-:-:S03]  /*0fc0*/  VIADD R22, R22, 0x1 ;  /* 0x0000000116167836 */ /* 0x000fc60000000000 */
[----:B------:R-:W-:-:S04]  /*0fd0*/  ISETP.NE.AND P0, PT, R7, RZ, PT ;  /* 0x000000ff0700720c */ /* 0x000fc80003f05270 */
[----:B------:R-:W0:Y:S02]  /*0fe0*/  F2I.F64.TRUNC R28, R28 ;  /* 0x0000001c001c7311 */ /* 0x000e24000030d100 */
[----:B0-----:R-:W-:-:S05]  /*0ff0*/  LEA R2, R28, UR5, 0x2 ;  /* 0x000000051c027c11 */ /* 0x001fca000f8e10ff */
[----:B------:R0:W-:Y:S02]  /*1000*/  ATOMS.POPC.INC.32 RZ, [R2+URZ] ;  /* 0x0000000002ff7f8c */ /* 0x0001e4000d8000ff */
[----:B------:R-:W-:Y:S05]  /*1010*/  @P0 BRA `(.L_x_18) ;  /* 0xfffffffc00540947 */ /* 0x000fea000383ffff */
[----:B------:R-:W-:Y:S05]  /*1020*/  BSYNC B1 ;  /* 0x0000000000017941 */ /* 0x000fea0003800000 */
.L_x_15:
[----:B------:R-:W-:-:S07]  /*1030*/  VIADD R5, R22, 0x1 ;  /* 0x0000000116057836 */ /* 0x000fce0000000000 */
.L_x_14:
[----:B------:R-:W-:Y:S05]  /*1040*/  BSYNC B0 ;  /* 0x0000000000007941 */ /* 0x000fea0003800000 */
.L_x_13:
[----:B------:R-:W-:-:S13]  /*1050*/  ISETP.GE.U32.AND P0, PT, R6, 0x3, PT ;  /* 0x000000030600780c */ /* 0x000fda0003f06070 */
[----:B------:R-:W-:Y:S05]  /*1060*/  @!P0 BRA `(.L_x_12) ;  /* 0x0000000800588947 */ /* 0x000fea0003800000 */
.L_x_27:
[----:B------:R-:W-:Y:S05]  /*1070*/  YIELD ;  /* 0x0000000000007946 */ /* 0x000fea0003800000 */
[----:B--2---:R-:W2:Y:S01]  /*1080*/  S2UR UR6, SR_CgaCtaId ;  /* 0x00000000000679c3 */ /* 0x004ea20000008800 */
[C---:B------:R-:W-:Y:S01]  /*1090*/  LEA R22, R5.reuse, UR17, 0x3 ;  /* 0x0000001105167c11 */ /* 0x040fe2000f8e18ff */
[----:B------:R-:W-:Y:S01]  /*10a0*/  UMOV UR4, 0x400 ;  /* 0x0000040000047882 */ /* 0x000fe20000000000 */
[----:B------:R-:W-:Y:S01]  /*10b0*/  LEA R6, R5, UR18, 0x3 ;  /* 0x0000001205067c11 */ /* 0x000fe2000f8e18ff */
[----:B------:R-:W-:Y:S01]  /*10c0*/  IMAD.MOV.U32 R26, RZ, RZ, 0x0 ;  /* 0x00000000ff1a7424 */ /* 0x000fe200078e00ff */
[----:B------:R-:W-:Y:S01]  /*10d0*/  BSSY.RECONVERGENT B0, `(.L_x_19) ;  /* 0x000001e000007945 */ /* 0x000fe20003800200 */
[----:B------:R-:W3:Y:S01]  /*10e0*/  LDS.64 R18, [R22] ;  /* 0x0000000016127984 */ /* 0x000ee20000000a00 */
[----:B-1----:R-:W-:-:S03]  /*10f0*/  IMAD.MOV.U32 R27, RZ, RZ, 0x3fd80000 ;  /* 0x3fd80000ff1b7424 */ /* 0x002fc600078e00ff */
[----:B0-----:R-:W0:Y:S01]  /*1100*/  LDS.64 R2, [R6] ;  /* 0x0000000006027984 */ /* 0x001e220000000a00 */
[----:B--2---:R-:W-:-:S06]  /*1110*/  ULEA UR4, UR6, UR4, 0x18 ;  /* 0x0000000406047291 */ /* 0x004fcc000f8ec0ff */
[----:B------:R-:W-:-:S05]  /*1120*/  LEA R7, R5, UR4, 0x3 ;  /* 0x0000000405077c11 */ /* 0x000fca000f8e18ff */
[----:B------:R-:W1:Y:S01]  /*1130*/  LDS.64 R16, [R7] ;  /* 0x0000000007107984 */ /* 0x000e620000000a00 */
[----:B---3--:R-:W-:Y:S02]  /*1140*/  DADD R18, R10, -R18 ;  /* 0x000000000a127229 */ /* 0x008fe40000000812 */
[----:B0-----:R-:W-:-:S06]  /*1150*/  DADD R2, R14, -R2 ;  /* 0x000000000e027229 */ /* 0x001fcc0000000802 */
[----:B------:R-:W-:Y:S02]  /*1160*/  DMUL R18, R18, R18 ;  /* 0x0000001212127228 */ /* 0x000fe40000000000 */
[----:B-1----:R-:W-:-:S08]  /*1170*/  DADD R16, R12, -R16 ;  /* 0x000000000c107229 */ /* 0x002fd00000000810 */
[----:B------:R-:W-:-:S08]  /*1180*/  DFMA R16, R16, R16, R18 ;  /* 0x000000101010722b */ /* 0x000fd00000000012 */
[----:B------:R-:W-:-:S06]  /*1190*/  DFMA R16, R2, R2, R16 ;  /* 0x000000020210722b */ /* 0x000fcc0000000010 */
[----:B------:R-:W0:Y:S04]  /*11a0*/  MUFU.RSQ64H R25, R17 ;  /* 0x0000001100197308 */ /* 0x000e280000001c00 */
[----:B------:R-:W-:-:S05]  /*11b0*/  VIADD R24, R17, 0xfcb00000 ;  /* 0xfcb0000011187836 */ /* 0x000fca0000000000 */
[----:B------:R-:W-:Y:S01]  /*11c0*/  ISETP.GE.U32.AND P0, PT, R24, 0x7ca00000, PT ;  /* 0x7ca000001800780c */ /* 0x000fe20003f06070 */
        /* <DEDUP_REMOVED lines=14> */
.L_x_20:
[----:B------:R-:W-:Y:S05]  /*12b0*/  BSYNC.RECONVERGENT B0 ;  /* 0x0000000000007941 */ /* 0x000fea0003800200 */
.L_x_19:
[----:B------:R-:W-:Y:S01]  /*12c0*/  DMUL R28, R28, R8 ;  /* 0x000000081c1c7228 */ /* 0x000fe20000000000 */
[----:B------:R-:W-:Y:S01]  /*12d0*/  IMAD.MOV.U32 R26, RZ, RZ, 0x0 ;  /* 0x00000000ff1a7424 */ /* 0x000fe200078e00ff */
[----:B------:R-:W-:Y:S01]  /*12e0*/  BSSY.RECONVERGENT B0, `(.L_x_21) ;  /* 0x000001f000007945 */ /* 0x000fe20003800200 */
[----:B------:R-:W-:-:S07]  /*12f0*/  IMAD.MOV.U32 R27, RZ, RZ, 0x3fd80000 ;  /* 0x3fd80000ff1b7424 */ /* 0x000fce00078e00ff */
[----:B------:R-:W0:Y:S02]  /*1300*/  F2I.F64.TRUNC R28, R28 ;  /* 0x0000001c001c7311 */ /* 0x000e24000030d100 */
[----:B0-----:R-:W-:-:S05]  /*1310*/  LEA R4, R28, UR5, 0x2 ;  /* 0x000000051c047c11 */ /* 0x001fca000f8e10ff */
[----:B------:R-:W-:Y:S04]  /*1320*/  ATOMS.POPC.INC.32 RZ, [R4+URZ] ;  /* 0x0000000004ff7f8c */ /* 0x000fe8000d8000ff */
[----:B------:R-:W0:Y:S04]  /*1330*/  LDS.64 R18, [R22+0x8] ;  /* 0x0000080016127984 */ /* 0x000e280000000a00 */
[----:B------:R-:W1:Y:S04]  /*1340*/  LDS.64 R16, [R7+0x8] ;  /* 0x0000080007107984 */ /* 0x000e680000000a00 */
[----:B------:R-:W2:Y:S01]  /*1350*/  LDS.64 R2, [R6+0x8] ;  /* 0x0000080006027984 */ /* 0x000ea20000000a00 */
[----:B0-----:R-:W-:-:S02]  /*1360*/  DADD R18, R10, -R18 ;  /* 0x000000000a127229 */ /* 0x001fc40000000812 */
[----:B-1----:R-:W-:-:S06]  /*1370*/  DADD R16, R12, -R16 ;  /* 0x000000000c107229 */ /* 0x002fcc0000000810 */
[----:B------:R-:W-:Y:S02]  /*1380*/  DMUL R18, R18, R18 ;  /* 0x0000001212127228 */ /* 0x000fe40000000000 */
[----:B--2---:R-:W-:-:S06]  /*1390*/  DADD R2, R14, -R2 ;  /* 0x000000000e027229 */ /* 0x004fcc0000000802 */
        /* <DEDUP_REMOVED lines=19> */
.L_x_22:
[----:B------:R-:W-:Y:S05]  /*14d0*/  BSYNC.RECONVERGENT B0 ;  /* 0x0000000000007941 */ /* 0x000fea0003800200 */
.L_x_21:
[----:B------:R-:W-:Y:S01]  /*14e0*/  DMUL R28, R28, R8 ;  /* 0x000000081c1c7228 */ /* 0x000fe20000000000 */
[----:B------:R-:W-:Y:S01]  /*14f0*/  IMAD.MOV.U32 R26, RZ, RZ, 0x0 ;  /* 0x00000000ff1a7424 */ /* 0x000fe200078e00ff */
[----:B------:R-:W-:Y:S01]  /*1500*/  MOV R27, 0x3fd80000 ;  /* 0x3fd80000001b7802 */ /* 0x000fe20000000f00 */
[----:B------:R-:W-:Y:S07]  /*1510*/  BSSY.RECONVERGENT B0, `(.L_x_23) ;  /* 0x000001e000007945 */ /* 0x000fee0003800200 */
        /* <DEDUP_REMOVED lines=29> */
.L_x_24:
[----:B------:R-:W-:Y:S05]  /*16f0*/  BSYNC.RECONVERGENT B0 ;  /* 0x0000000000007941 */ /* 0x000fea0003800200 */
.L_x_23:
[----:B------:R-:W-:Y:S01]  /*1700*/  DMUL R28, R28, R8 ;  /* 0x000000081c1c7228 */ /* 0x000fe20000000000 */
[----:B------:R-:W-:Y:S09]  /*1710*/  BSSY.RECONVERGENT B0, `(.L_x_25) ;  /* 0x0000022000007945 */ /* 0x000ff20003800200 */
[----:B------:R-:W0:Y:S02]  /*1720*/  F2I.F64.TRUNC R28, R28 ;  /* 0x0000001c001c7311 */ /* 0x000e24000030d100 */
[----:B0-----:R-:W-:-:S05]  /*1730*/  LEA R4, R28, UR5, 0x2 ;  /* 0x000000051c047c11 */ /* 0x001fca000f8e10ff */
[----:B------:R-:W-:Y:S04]  /*1740*/  ATOMS.POPC.INC.32 RZ, [R4+URZ] ;  /* 0x0000000004ff7f8c */ /* 0x000fe8000d8000ff */
[----:B------:R-:W0:Y:S04]  /*1750*/  LDS.64 R22, [R22+0x18] ;  /* 0x0000180016167984 */ /* 0x000e280000000a00 */
[----:B------:R1:W2:Y:S04]  /*1760*/  LDS.64 R2, [R7+0x18] ;  /* 0x0000180007027984 */ /* 0x0002a80000000a00 */
[----:B------:R3:W4:Y:S01]  /*1770*/  LDS.64 R18, [R6+0x18] ;  /* 0x0000180006127984 */ /* 0x0007220000000a00 */
[----:B-1----:R-:W-:-:S02]  /*1780*/  IMAD.MOV.U32 R7, RZ, RZ, 0x3fd80000 ;  /* 0x3fd80000ff077424 */ /* 0x002fc400078e00ff */
[----:B---3--:R-:W-:Y:S01]  /*1790*/  IMAD.MOV.U32 R6, RZ, RZ, 0x0 ;  /* 0x00000000ff067424 */ /* 0x008fe200078e00ff */
[----:B0-----:R-:W-:Y:S02]  /*17a0*/  DADD R16, R10, -R22 ;  /* 0x000000000a107229 */ /* 0x001fe40000000816 */
[----:B--2---:R-:W-:-:S06]  /*17b0*/  DADD R2, R12, -R2 ;  /* 0x000000000c027229 */ /* 0x004fcc0000000802 */
[----:B------:R-:W-:Y:S02]  /*17c0*/  DMUL R16, R16, R16 ;  /* 0x0000001010107228 */ /* 0x000fe40000000000 */
[----:B----4-:R-:W-:-:S06]  /*17d0*/  DADD R18, R14, -R18 ;  /* 0x000000000e127229 */ /* 0x010fcc0000000812 */
        /* <DEDUP_REMOVED lines=11> */
[----:B------:R-:W-:Y:S01]  /*1890*/  VIADD R21, R23, 0xfff00000 ;  /* 0xfff0000017157836 */ /* 0x000fe20000000000 */
[----:B------:R-:W-:-:S05]  /*18a0*/  MOV R20, R22 ;  /* 0x0000001600147202 */ /* 0x000fca0000000f00 */
[----:B------:R-:W-:-:S08]  /*18b0*/  DFMA R18, R2, -R2, R16 ;  /* 0x800000020212722b */ /* 0x000fd00000000010 */
[----:B------:R-:W-:Y:S01]  /*18c0*/  DFMA R6, R18, R20, R2 ;  /* 0x000000141206722b */ /* 0x000fe20000000002 */
[----:B------:R-:W-:Y:S10]  /*18d0*/  @!P0 BRA `(.L_x_26) ;  /* 0x0000000000148947 */ /* 0x000ff40003800000 */
[----:B------:R-:W-:Y:S01]  /*18e0*/  IMAD.MOV.U32 R20, RZ, RZ, R22 ;  /* 0x000000ffff147224 */ /* 0x000fe200078e0016 */
[----:B------:R-:W-:-:S07]  /*18f0*/  MOV R4, 0x1910 ;  /* 0x0000191000047802 */ /* 0x000fce0000000f00 */
[----:B------:R-:W-:Y:S05]  /*1900*/  CALL.REL.NOINC `($__internal_1_$__cuda_sm20_dsqrt_rn_f64_mediumpath_v1) ;  /* 0x0000000800807944 */ /* 0x000fea0003c00000 */
[----:B------:R-:W-:Y:S02]  /*1910*/  IMAD.MOV.U32 R6, RZ, RZ, R28 ;  /* 0x000000ffff067224 */ /* 0x000fe400078e001c */
[----:B------:R-:W-:-:S07]  /*1920*/  IMAD.MOV.U32 R7, RZ, RZ, R29 ;  /* 0x000000ffff077224 */ /* 0x000fce00078e001d */
.L_x_26:
[----:B------:R-:W-:Y:S05]  /*1930*/  BSYNC.RECONVERGENT B0 ;  /* 0x0000000000007941 */ /* 0x000fea0003800200 */
.L_x_25:
[----:B------:R-:W-:Y:S01]  /*1940*/  DMUL R6, R6, R8 ;  /* 0x0000000806067228 */ /* 0x000fe20000000000 */
[----:B------:R-:W-:-:S04]  /*1950*/  VIADD R5, R5, 0x4 ;  /* 0x0000000405057836 */ /* 0x000fc80000000000 */
[C---:B------:R-:W-:Y:S01]  /*1960*/  VIADD R3, R5.reuse, UR16 ;  /* 0x0000001005037c36 */ /* 0x040fe20008000000 */
[----:B------:R-:W-:-:S04]  /*1970*/  ISETP.GE.AND P0, PT, R5, UR8, PT ;  /* 0x0000000805007c0c */ /* 0x000fc8000bf06270 */
[----:B------:R-:W0:Y:S01]  /*1980*/  F2I.F64.TRUNC R6, R6 ;  /* 0x0000000600067311 */ /* 0x000e22000030d100 */
[----:B------:R-:W-:Y:S02]  /*1990*/  ISETP.LT.U32.AND P1, PT, R3, UR9, PT ;  /* 0x0000000903007c0c */ /* 0x000fe4000bf21070 */
[----:B0-----:R-:W-:-:S05]  /*19a0*/  LEA R2, R6, UR5, 0x2 ;  /* 0x0000000506027c11 */ /* 0x001fca000f8e10ff */
[----:B------:R2:W-:Y:S06]  /*19b0*/  ATOMS.POPC.INC.32 RZ, [R2+URZ] ;  /* 0x0000000002ff7f8c */ /* 0x0005ec000d8000ff */
[----:B------:R-:W-:Y:S05]  /*19c0*/  @!P0 BRA P1, `(.L_x_27) ;  /* 0xfffffff400a88947 */ /* 0x000fea000083ffff */
.L_x_12:
[----:B0-2---:R-:W0:Y:S01]  /*19d0*/  LDC R2, c[0x0][0x3a8] ;  /* 0x0000ea00ff027b82 */ /* 0x005e220000000800 */
[----:B------:R-:W-:Y:S07]  /*19e0*/  WARPSYNC.ALL ;  /* 0x0000000000007948 */ /* 0x000fee0003800000 */
[----:B------:R-:W-:Y:S01]  /*19f0*/  BAR.SYNC.DEFER_BLOCKING 0x0 ;  /* 0x0000000000007b1d */ /* 0x000fe20000010000 */
[----:B0-----:R-:W-:-:S04]  /*1a00*/  ISETP.GE.AND P0, PT, R2, 0x1, PT ;  /* 0x000000010200780c */ /* 0x001fc80003f06270 */
[----:B------:R-:W-:-:S13]  /*1a10*/  ISETP.NE.OR P0, PT, R0, RZ, !P0 ;  /* 0x000000ff0000720c */ /* 0x000fda0004705670 */
[----:B------:R-:W-:Y:S05]  /*1a20*/  @P0 EXIT ;  /* 0x000000000000094d */ /* 0x000fea0003800000 */
[C---:B------:R-:W-:Y:S01]  /*1a30*/  ISETP.GE.U32.AND P1, PT, R2.reuse, 0x8, PT ;  /* 0x000000080200780c */ /* 0x040fe20003f26070 */
[----:B------:R-:W-:Y:S01]  /*1a40*/  IMAD.MOV.U32 R0, RZ, RZ, RZ ;  /* 0x000000ffff007224 */ /* 0x000fe200078e00ff */
[----:B-1----:R-:W-:-:S04]  /*1a50*/  LOP3.LUT R14, R2, 0x7, RZ, 0xc0, !PT ;  /* 0x00000007020e7812 */ /* 0x002fc800078ec0ff */
[----:B------:R-:W-:-:S07]  /*1a60*/  ISETP.NE.AND P0, PT, R14, RZ, PT ;  /* 0x000000ff0e00720c */ /* 0x000fce0003f05270 */
[----:B------:R-:W-:Y:S06]  /*1a70*/  @!P1 BRA `(.L_x_28) ;  /* 0x0000000000b09947 */ /* 0x000fec0003800000 */
[----:B------:R-:W0:Y:S01]  /*1a80*/  S2UR UR5, SR_CgaCtaId ;  /* 0x00000000000579c3 */ /* 0x000e220000008800 */
[----:B------:R-:W1:Y:S01]  /*1a90*/  LDCU.64 UR6, c[0x0][0x398] ;  /* 0x00007300ff0677ac */ /* 0x000e620008000a00 */
[----:B------:R-:W-:Y:S01]  /*1aa0*/  LOP3.LUT R0, R2, 0x7ffffff8, RZ, 0xc0, !PT ;  /* 0x7ffffff802007812 */ /* 0x000fe200078ec0ff */
[----:B------:R-:W2:Y:S04]  /*1ab0*/  LDCU UR8, c[0x0][0x3a0] ;  /* 0x00007400ff0877ac */ /* 0x000ea80008000800 */
[----:B------:R-:W-:Y:S01]  /*1ac0*/  IMAD.MOV R3, RZ, RZ, -R0 ;  /* 0x000000ffff037224 */ /* 0x000fe200078e0a00 */
[----:B------:R-:W-:Y:S02]  /*1ad0*/  UMOV UR4, 0x400 ;  /* 0x0000040000047882 */ /* 0x000fe40000000000 */
[----:B0-----:R-:W-:-:S02]  /*1ae0*/  ULEA UR4, UR5, UR4, 0x18 ;  /* 0x0000000405047291 */ /* 0x001fc4000f8ec0ff */
[----:B-1----:R-:W-:Y:S02]  /*1af0*/  UIADD3 UR5, UP0, UPT, UR6, 0x10, URZ ;  /* 0x0000001006057890 */ /* 0x002fe4000ff1e0ff */
[----:B--2---:R-:W-:Y:S02]  /*1b00*/  UIMAD UR4, UR8, 0x30, UR4 ;  /* 0x00000030080478a4 */ /* 0x004fe4000f8e0204 */
[----:B------:R-:W-:Y:S02]  /*1b10*/  UIADD3.X UR6, UPT, UPT, URZ, UR7, URZ, UP0, !UPT ;  /* 0x00000007ff067290 */ /* 0x000fe400087fe4ff */
[----:B------:R-:W-:Y:S01]  /*1b20*/  MOV R12, UR5 ;  /* 0x00000005000c7c02 */ /* 0x000fe20008000f00 */
[----:B------:R-:W-:-:S03]  /*1b30*/  UIADD3 UR4, UPT, UPT, UR4, 0x10, URZ ;  /* 0x0000001004047890 */ /* 0x000fc6000fffe0ff */
[----:B------:R-:W-:-:S09]  /*1b40*/  IMAD.U32 R23, RZ, RZ, UR6 ;  /* 0x00000006ff177e24 */ /* 0x000fd2000f8e00ff */
.L_x_29:
[----:B---3--:R-:W0:Y:S01]  /*1b50*/  LDS.128 R8, [UR4+-0x10] ;  /* 0xfffff004ff087984 */ /* 0x008e220008000c00 */
[----:B------:R-:W-:Y:S02]  /*1b60*/  VOTEU.ANY UR5, UPT, PT ;  /* 0x0000000000057886 */ /* 0x000fe400038e0100 */
[----:B------:R-:W-:Y:S01]  /*1b70*/  UFLO.U32 UR6, UR5 ;  /* 0x00000005000672bd */ /* 0x000fe200080e0000 */
[----:B------:R-:W1:Y:S01]  /*1b80*/  S2R R13, SR_LANEID ;  /* 0x00000000000d7919 */ /* 0x000e620000000000 */
[----:B------:R-:W-:Y:S01]  /*1b90*/  UPOPC UR5, UR5 ;  /* 0x00000005000572bf */ /* 0x000fe20008000000 */
[----:B------:R-:W2:Y:S01]  /*1ba0*/  LDS.128 R4, [UR4] ;  /* 0x00000004ff047984 */ /* 0x000ea20008000c00 */
[----:B------:R-:W-:Y:S02]  /*1bb0*/  VIADD R3, R3, 0x8 ;  /* 0x0000000803037836 */ /* 0x000fe40000000000 */
[----:B-1----:R-:W-:Y:S02]  /*1bc0*/  ISETP.EQ.U32.AND P1, PT, R13, UR6, PT ;  /* 0x000000060d007c0c */ /* 0x002fe4000bf22070 */
[----:B0-----:R-:W-:-:S02]  /*1bd0*/  IMAD R13, R8, UR5, RZ ;  /* 0x00000005080d7c24 */ /* 0x001fc4000f8e02ff */
[----:B------:R-:W-:Y:S02]  /*1be0*/  IMAD R15, R9, UR5, RZ ;  /* 0x00000005090f7c24 */ /* 0x000fe4000f8e02ff */
[----:B------:R-:W-:Y:S02]  /*1bf0*/  IMAD.MOV.U32 R8, RZ, RZ, R12 ;  /* 0x000000ffff087224 */ /* 0x000fe400078e000c */
[----:B------:R-:W-:Y:S02]  /*1c00*/  IMAD.MOV.U32 R9, RZ, RZ, R23 ;  /* 0x000000ffff097224 */ /* 0x000fe400078e0017 */
[----:B------:R-:W-:Y:S02]  /*1c10*/  IMAD R17, R10, UR5, RZ ;  /* 0x000000050a117c24 */ /* 0x000fe4000f8e02ff */
[----:B------:R-:W-:Y:S01]  /*1c20*/  IMAD R11, R11, UR5, RZ ;  /* 0x000000050b0b7c24 */ /* 0x000fe2000f8e02ff */
[----:B------:R0:W-:Y:S01]  /*1c30*/  @P1 REDG.E.ADD.STRONG.GPU desc[UR14][R8.64+-0x10], R13 ;  /* 0xfffff00d0800198e */ /* 0x0001e2000c12e10e */
[----:B--2---:R-:W-:-:S02]  /*1c40*/  IMAD R19, R4, UR5, RZ ;  /* 0x0000000504137c24 */ /* 0x004fc4000f8e02ff */
[----:B------:R-:W-:Y:S01]  /*1c50*/  IMAD R5, R5, UR5, RZ ;  /* 0x0000000505057c24 */ /* 0x000fe2000f8e02ff */
[----:B------:R0:W-:Y:S01]  /*1c60*/  @P1 REDG.E.ADD.STRONG.GPU desc[UR14][R8.64+-0xc], R15 ;  /* 0xfffff40f0800198e */ /* 0x0001e2000c12e10e */
[----:B------:R-:W-:Y:S02]  /*1c70*/  IMAD R21, R6, UR5, RZ ;  /* 0x0000000506157c24 */ /* 0x000fe4000f8e02ff */
[----:B------:R-:W-:Y:S01]  /*1c80*/  IMAD R7, R7, UR5, RZ ;  /* 0x0000000507077c24 */ /* 0x000fe2000f8e02ff */
[----:B------:R0:W-:Y:S04]  /*1c90*/  @P1 REDG.E.ADD.STRONG.GPU desc[UR14][R8.64+-0x8], R17 ;  /* 0xfffff8110800198e */ /* 0x0001e8000c12e10e */
[----:B------:R0:W-:Y:S04]  /*1ca0*/  @P1 REDG.E.ADD.STRONG.GPU desc[UR14][R8.64+-0x4], R11 ;  /* 0xfffffc0b0800198e */ /* 0x0001e8000c12e10e */
[----:B------:R0:W-:Y:S04]  /*1cb0*/  @P1 REDG.E.ADD.STRONG.GPU desc[UR14][R8.64], R19 ;  /* 0x000000130800198e */ /* 0x0001e8000c12e10e */
[----:B------:R0:W-:Y:S04]  /*1cc0*/  @P1 REDG.E.ADD.STRONG.GPU desc[UR14][R8.64+0x4], R5 ;  /* 0x000004050800198e */ /* 0x0001e8000c12e10e */
[----:B------:R0:W-:Y:S04]  /*1cd0*/  @P1 REDG.E.ADD.STRONG.GPU desc[UR14][R8.64+0x8], R21 ;  /* 0x000008150800198e */ /* 0x0001e8000c12e10e */
[----:B------:R0:W-:Y:S01]  /*1ce0*/  @P1 REDG.E.ADD.STRONG.GPU desc[UR14][R8.64+0xc], R7 ;  /* 0x00000c070800198e */ /* 0x0001e2000c12e10e */
[----:B------:R-:W-:Y:S01]  /*1cf0*/  ISETP.NE.AND P1, PT, R3, RZ, PT ;  /* 0x000000ff0300720c */ /* 0x000fe20003f25270 */
[----:B------:R-:W-:Y:S01]  /*1d00*/  UIADD3 UR4, UPT, UPT, UR4, 0x20, URZ ;  /* 0x0000002004047890 */ /* 0x000fe2000fffe0ff */
[----:B------:R-:W-:-:S05]  /*1d10*/  IADD3 R12, P2, PT, R8, 0x20, RZ ;  /* 0x00000020080c7810 */ /* 0x000fca0007f5e0ff */
[----:B------:R-:W-:-:S06]  /*1d20*/  IMAD.X R23, RZ, RZ, R9, P2 ;  /* 0x000000ffff177224 */ /* 0x000fcc00010e0609 */
[----:B0-----:R-:W-:Y:S05]  /*1d30*/  @P1 BRA `(.L_x_29) ;  /* 0xfffffffc00841947 */ /* 0x001fea000383ffff */
.L_x_28:
[----:B------:R-:W-:Y:S05]  /*1d40*/  @!P0 EXIT ;  /* 0x000000000000894d */ /* 0x000fea0003800000 */
[----:B------:R-:W-:Y:S02]  /*1d50*/  ISETP.GE.U32.AND P0, PT, R14, 0x4, PT ;  /* 0x000000040e00780c */ /* 0x000fe40003f06070 */
[----:B---3--:R-:W-:-:S04]  /*1d60*/  LOP3.LUT R10, R2, 0x3, RZ, 0xc0, !PT ;  /* 0x00000003020a7812 */ /* 0x008fc800078ec0ff */
[----:B------:R-:W-:-:S07]  /*1d70*/  ISETP.NE.AND P1, PT, R10, RZ, PT ;  /* 0x000000ff0a00720c */ /* 0x000fce0003f25270 */
[----:B------:R-:W-:Y:S06]  /*1d80*/  @!P0 BRA `(.L_x_30) ;  /* 0x00000000004c8947 */ /* 0x000fec0003800000 */
[C---:B------:R-:W-:Y:S01]  /*1d90*/  LEA R3, R0.reuse, UR19, 0x2 ;  /* 0x0000001300037c11 */ /* 0x040fe2000f8e10ff */
[----:B------:R-:W0:Y:S01]  /*1da0*/  S2R R11, SR_LANEID ;  /* 0x00000000000b7919 */ /* 0x000e220000000000 */
[----:B------:R-:W1:Y:S01]  /*1db0*/  LDC.64 R4, c[0x0][0x398] ;  /* 0x0000e600ff047b82 */ /* 0x000e620000000a00 */
[----:B------:R-:W-:Y:S02]  /*1dc0*/  VOTEU.ANY UR4, UPT, PT ;  /* 0x0000000000047886 */ /* 0x000fe400038e0100 */
[----:B------:R-:W2:Y:S01]  /*1dd0*/  LDS.64 R6, [R3] ;  /* 0x0000000003067984 */ /* 0x000ea20000000a00 */
[----:B------:R-:W-:Y:S02]  /*1de0*/  UFLO.U32 UR5, UR4 ;  /* 0x00000004000572bd */ /* 0x000fe400080e0000 */
[----:B------:R-:W-:Y:S01]  /*1df0*/  UPOPC UR4, UR4 ;  /* 0x00000004000472bf */ /* 0x000fe20008000000 */
[----:B------:R-:W3:Y:S01]  /*1e00*/  LDS.64 R8, [R3+0x8] ;  /* 0x0000080003087984 */ /* 0x000ee20000000a00 */
[----:B-1----:R-:W-:-:S02]  /*1e10*/  IMAD.WIDE.U32 R4, R0, 0x4, R4 ;  /* 0x0000000400047825 */ /* 0x002fc400078e0004 */
[----:B0-----:R-:W-:Y:S02]  /*1e20*/  ISETP.EQ.U32.AND P0, PT, R11, UR5, PT ;  /* 0x000000050b007c0c */ /* 0x001fe4000bf02070 */
[----:B--2---:R-:W-:Y:S02]  /*1e30*/  IMAD R11, R6, UR4, RZ ;  /* 0x00000004060b7c24 */ /* 0x004fe4000f8e02ff */
[----:B------:R-:W-:Y:S02]  /*1e40*/  IMAD R7, R7, UR4, RZ ;  /* 0x0000000407077c24 */ /* 0x000fe4000f8e02ff */
[----:B---3--:R-:W-:-:S07]  /*1e50*/  IMAD R13, R8, UR4, RZ ;  /* 0x00000004080d7c24 */ /* 0x008fce000f8e02ff */
[----:B------:R0:W-:Y:S01]  /*1e60*/  @P0 REDG.E.ADD.STRONG.GPU desc[UR14][R4.64], R11 ;  /* 0x0000000b0400098e */ /* 0x0001e2000c12e10e */
[----:B------:R-:W-:-:S03]  /*1e70*/  IMAD R9, R9, UR4, RZ ;  /* 0x0000000409097c24 */ /* 0x000fc6000f8e02ff */
[----:B------:R0:W-:Y:S04]  /*1e80*/  @P0 REDG.E.ADD.STRONG.GPU desc[UR14][R4.64+0x4], R7 ;  /* 0x000004070400098e */ /* 0x0001e8000c12e10e */
[----:B------:R0:W-:Y:S04]  /*1e90*/  @P0 REDG.E.ADD.STRONG.GPU desc[UR14][R4.64+0x8], R13 ;  /* 0x0000080d0400098e */ /* 0x0001e8000c12e10e */
[----:B------:R0:W-:Y:S01]  /*1ea0*/  @P0 REDG.E.ADD.STRONG.GPU desc[UR14][R4.64+0xc], R9 ;  /* 0x00000c090400098e */ /* 0x0001e2000c12e10e */
[----:B------:R-:W-:-:S07]  /*1eb0*/  VIADD R0, R0, 0x4 ;  /* 0x0000000400007836 */ /* 0x000fce0000000000 */
.L_x_30:
[----:B------:R-:W-:Y:S05]  /*1ec0*/  @!P1 EXIT ;  /* 0x000000000000994d */ /* 0x000fea0003800000 */
[----:B------:R-:W-:Y:S02]  /*1ed0*/  ISETP.NE.AND P0, PT, R10, 0x1, PT ;  /* 0x000000010a00780c */ /* 0x000fe40003f05270 */
[----:B------:R-:W-:-:S04]  /*1ee0*/  LOP3.LUT R2, R2, 0x1, RZ, 0xc0, !PT ;  /* 0x0000000102027812 */ /* 0x000fc800078ec0ff */
[----:B------:R-:W-:-:S07]  /*1ef0*/  ISETP.NE.U32.AND P1, PT, R2, 0x1, PT ;  /* 0x000000010200780c */ /* 0x000fce0003f25070 */
[----:B------:R-:W-:Y:S06]  /*1f00*/  @!P0 BRA `(.L_x_31) ;  /* 0x0000000000388947 */ /* 0x000fec0003800000 */
[C---:B0-----:R-:W-:Y:S01]  /*1f10*/  LEA R4, R0.reuse, UR19, 0x2 ;  /* 0x0000001300047c11 */ /* 0x041fe2000f8e10ff */
[----:B------:R-:W0:Y:S01]  /*1f20*/  S2R R5, SR_LANEID ;  /* 0x0000000000057919 */ /* 0x000e220000000000 */
[----:B------:R-:W1:Y:S01]  /*1f30*/  LDC.64 R2, c[0x0][0x398] ;  /* 0x0000e600ff027b82 */ /* 0x000e620000000a00 */
[----:B------:R-:W-:Y:S02]  /*1f40*/  VOTEU.ANY UR4, UPT, PT ;  /* 0x0000000000047886 */ /* 0x000fe400038e0100 */
[----:B------:R-:W2:Y:S01]  /*1f50*/  LDS.64 R6, [R4] ;  /* 0x0000000004067984 */ /* 0x000ea20000000a00 */
[----:B------:R-:W-:Y:S02]  /*1f60*/  UFLO.U32 UR5, UR4 ;  /* 0x00000004000572bd */ /* 0x000fe400080e0000 */
[----:B------:R-:W-:Y:S01]  /*1f70*/  UPOPC UR4, UR4 ;  /* 0x00000004000472bf */ /* 0x000fe20008000000 */
[----:B-1----:R-:W-:-:S03]  /*1f80*/  IMAD.WIDE.U32 R2, R0, 0x4, R2 ;  /* 0x0000000400027825 */ /* 0x002fc600078e0002 */
[----:B0-----:R-:W-:Y:S02]  /*1f90*/  ISETP.EQ.U32.AND P0, PT, R5, UR5, PT ;  /* 0x0000000505007c0c */ /* 0x001fe4000bf02070 */
[----:B--2---:R-:W-:Y:S02]  /*1fa0*/  IMAD R5, R6, UR4, RZ ;  /* 0x0000000406057c24 */ /* 0x004fe4000f8e02ff */
[----:B------:R-:W-:-:S09]  /*1fb0*/  IMAD R7, R7, UR4, RZ ;  /* 0x0000000407077c24 */ /* 0x000fd2000f8e02ff */
[----:B------:R1:W-:Y:S04]  /*1fc0*/  @P0 REDG.E.ADD.STRONG.GPU desc[UR14][R2.64], R5 ;  /* 0x000000050200098e */ /* 0x0003e8000c12e10e */
[----:B------:R1:W-:Y:S01]  /*1fd0*/  @P0 REDG.E.ADD.STRONG.GPU desc[UR14][R2.64+0x4], R7 ;  /* 0x000004070200098e */ /* 0x0003e2000c12e10e */
[----:B------:R-:W-:-:S07]  /*1fe0*/  IADD3 R0, PT, PT, R0, 0x2, RZ ;  /* 0x0000000200007810 */ /* 0x000fce0007ffe0ff */
.L_x_31:
[----:B------:R-:W-:Y:S05]  /*1ff0*/  @P1 EXIT ;  /* 0x000000000000194d */ /* 0x000fea0003800000 */
[C---:B0-----:R-:W-:Y:S01]  /*2000*/  LEA R4, R0.reuse, UR19, 0x2 ;  /* 0x0000001300047c11 */ /* 0x041fe2000f8e10ff */
[----:B-1----:R-:W0:Y:S01]  /*2010*/  S2R R5, SR_LANEID ;  /* 0x0000000000057919 */ /* 0x002e220000000000 */
[----:B------:R-:W1:Y:S01]  /*2020*/  LDC.64 R2, c[0x0][0x398] ;  /* 0x0000e600ff027b82 */ /* 0x000e620000000a00 */
[----:B------:R-:W-:Y:S02]  /*2030*/  VOTEU.ANY UR4, UPT, PT ;  /* 0x0000000000047886 */ /* 0x000fe400038e0100 */
[----:B------:R-:W-:Y:S01]  /*2040*/  UFLO.U32 UR5, UR4 ;  /* 0x00000004000572bd */ /* 0x000fe200080e0000 */
[----:B------:R-:W2:Y:S01]  /*2050*/  LDS R4, [R4] ;  /* 0x0000000004047984 */ /* 0x000ea20000000800 */
[----:B------:R-:W-:Y:S01]  /*2060*/  UPOPC UR4, UR4 ;  /* 0x00000004000472bf */ /* 0x000fe20008000000 */
[----:B-1----:R-:W-:-:S03]  /*2070*/  IMAD.WIDE.U32 R2, R0, 0x4, R2 ;  /* 0x0000000400027825 */ /* 0x002fc600078e0002 */
[----:B0-----:R-:W-:Y:S02]  /*2080*/  ISETP.EQ.U32.AND P0, PT, R5, UR5, PT ;  /* 0x0000000505007c0c */ /* 0x001fe4000bf02070 */
[----:B--2---:R-:W-:-:S11]  /*2090*/  IMAD R5, R4, UR4, RZ ;  /* 0x0000000404057c24 */ /* 0x004fd6000f8e02ff */
[----:B------:R-:W-:Y:S01]  /*20a0*/  @P0 REDG.E.ADD.STRONG.GPU desc[UR14][R2.64], R5 ;  /* 0x000000050200098e */ /* 0x000fe2000c12e10e */
[----:B------:R-:W-:Y:S05]  /*20b0*/  EXIT ;  /* 0x000000000000794d */ /* 0x000fea0003800000 */
        .weak           $__internal_0_$__cuda_sm20_dblrcp_rn_slowpath_v3
        .type           $__internal_0_$__cuda_sm20_dblrcp_rn_slowpath_v3,@function
        .size           $__internal_0_$__cuda_sm20_dblrcp_rn_slowpath_v3,($__internal_1_$__cuda_sm20_dsqrt_rn_f64_mediumpath_v1 - $__internal_0_$__cuda_sm20_dblrcp_rn_slowpath_v3)
$__internal_0_$__cuda_sm20_dblrcp_rn_slowpath_v3:
[----:B------:R-:W-:-:S14]  /*20c0*/  DSETP.GTU.AND P0, PT, |R2|, +INF , PT ;  /* 0x7ff000000200742a */ /* 0x000fdc0003f0c200 */
[----:B------:R-:W-:Y:S05]  /*20d0*/  @P0 BRA `(.L_x_32) ;  /* 0x00000000007c0947 */ /* 0x000fea0003800000 */
[----:B------:R-:W-:-:S05]  /*20e0*/  LOP3.LUT R5, R3, 0x7fffffff, RZ, 0xc0, !PT ;  /* 0x7fffffff03057812 */ /* 0x000fca00078ec0ff */
[----:B------:R-:W-:-:S05]  /*20f0*/  VIADD R6, R5, 0xffffffff ;  /* 0xffffffff05067836 */ /* 0x000fca0000000000 */
[----:B------:R-:W-:-:S13]  /*2100*/  ISETP.GE.U32.AND P0, PT, R6, 0x7fefffff, PT ;  /* 0x7fefffff0600780c */ /* 0x000fda0003f06070 */
[----:B------:R-:W-:Y:S01]  /*2110*/  @P0 LOP3.LUT R9, R3, 0x7ff00000, RZ, 0x3c, !PT ;  /* 0x7ff0000003090812 */ /* 0x000fe200078e3cff */
[----:B------:R-:W-:Y:S01]  /*2120*/  @P0 IMAD.MOV.U32 R8, RZ, RZ, RZ ;  /* 0x000000ffff080224 */ /* 0x000fe200078e00ff */
[----:B------:R-:W-:Y:S06]  /*2130*/  @P0 BRA `(.L_x_33) ;  /* 0x00000000006c0947 */ /* 0x000fec0003800000 */
[----:B------:R-:W-:-:S13]  /*2140*/  ISETP.GE.U32.AND P0, PT, R5, 0x1000001, PT ;  /* 0x010000010500780c */ /* 0x000fda0003f06070 */
[----:B------:R-:W-:Y:S05]  /*2150*/  @!P0 BRA `(.L_x_34) ;  /* 0x0000000000348947 */ /* 0x000fea0003800000 */
[----:B------:R-:W-:Y:S02]  /*2160*/  VIADD R9, R3, 0xc0200000 ;  /* 0xc020000003097836 */ /* 0x000fe40000000000 */
[----:B------:R-:W-:Y:S02]  /*2170*/  IMAD.MOV.U32 R8, RZ, RZ, R2 ;  /* 0x000000ffff087224 */ /* 0x000fe400078e0002 */
[----:B------:R-:W0:Y:S04]  /*2180*/  MUFU.RCP64H R17, R9 ;  /* 0x0000000900117308 */ /* 0x000e280000001800 */
[----:B0-----:R-:W-:-:S08]  /*2190*/  DFMA R18, -R8, R16, 1 ;  /* 0x3ff000000812742b */ /* 0x001fd00000000110 */
[----:B------:R-:W-:-:S08]  /*21a0*/  DFMA R18, R18, R18, R18 ;  /* 0x000000121212722b */ /* 0x000fd00000000012 */
[----:B------:R-:W-:-:S08]  /*21b0*/  DFMA R18, R16, R18, R16 ;  /* 0x000000121012722b */ /* 0x000fd00000000010 */
[----:B------:R-:W-:-:S08]  /*21c0*/  DFMA R16, -R8, R18, 1 ;  /* 0x3ff000000810742b */ /* 0x000fd00000000112 */
[----:B------:R-:W-:-:S08]  /*21d0*/  DFMA R16, R18, R16, R18 ;  /* 0x000000101210722b */ /* 0x000fd00000000012 */
[----:B------:R-:W-:-:S08]  /*21e0*/  DMUL R16, R16, 2.2250738585072013831e-308 ;  /* 0x0010000010107828 */ /* 0x000fd00000000000 */
[----:B------:R-:W-:-:S08]  /*21f0*/  DFMA R2, -R2, R16, 1 ;  /* 0x3ff000000202742b */ /* 0x000fd00000000110 */
[----:B------:R-:W-:-:S08]  /*2200*/  DFMA R2, R2, R2, R2 ;  /* 0x000000020202722b */ /* 0x000fd00000000002 */
[----:B------:R-:W-:Y:S01]  /*2210*/  DFMA R8, R16, R2, R16 ;  /* 0x000000021008722b */ /* 0x000fe20000000010 */
[----:B------:R-:W-:Y:S10]  /*2220*/  BRA `(.L_x_33) ;  /* 0x0000000000307947 */ /* 0x000ff40003800000 */
.L_x_34:
[----:B------:R-:W-:Y:S01]  /*2230*/  DMUL R2, R2, 8.11296384146066816958e+31 ;  /* 0x4690000002027828 */ /* 0x000fe20000000000 */
[----:B------:R-:W-:-:S05]  /*2240*/  IMAD.MOV.U32 R8, RZ, RZ, R16 ;  /* 0x000000ffff087224 */ /* 0x000fca00078e0010 */
[----:B------:R-:W0:Y:S02]  /*2250*/  MUFU.RCP64H R9, R3 ;  /* 0x0000000300097308 */ /* 0x000e240000001800 */
[----:B0-----:R-:W-:-:S08]  /*2260*/  DFMA R16, -R2, R8, 1 ;  /* 0x3ff000000210742b */ /* 0x001fd00000000108 */
[----:B------:R-:W-:-:S08]  /*2270*/  DFMA R16, R16, R16, R16 ;  /* 0x000000101010722b */ /* 0x000fd00000000010 */
[----:B------:R-:W-:-:S08]  /*2280*/  DFMA R16, R8, R16, R8 ;  /* 0x000000100810722b */ /* 0x000fd00000000008 */
[----:B------:R-:W-:-:S08]  /*2290*/  DFMA R8, -R2, R16, 1 ;  /* 0x3ff000000208742b */ /* 0x000fd00000000110 */
[----:B------:R-:W-:-:S08]  /*22a0*/  DFMA R8, R16, R8, R16 ;  /* 0x000000081008722b */ /* 0x000fd00000000010 */
[----:B------:R-:W-:Y:S01]  /*22b0*/  DMUL R8, R8, 8.11296384146066816958e+31 ;  /* 0x4690000008087828 */ /* 0x000fe20000000000 */
[----:B------:R-:W-:Y:S10]  /*22c0*/  BRA `(.L_x_33) ;  /* 0x0000000000087947 */ /* 0x000ff40003800000 */
.L_x_32:
[----:B------:R-:W-:Y:S01]  /*22d0*/  LOP3.LUT R9, R3, 0x80000, RZ, 0xfc, !PT ;  /* 0x0008000003097812 */ /* 0x000fe200078efcff */
[----:B------:R-:W-:-:S07]  /*22e0*/  IMAD.MOV.U32 R8, RZ, RZ, R2 ;  /* 0x000000ffff087224 */ /* 0x000fce00078e0002 */
.L_x_33:
[----:B------:R-:W-:-:S04]  /*22f0*/  MOV R5, 0x0 ;  /* 0x0000000000057802 */ /* 0x000fc80000000f00 */
[----:B------:R-:W-:Y:S05]  /*2300*/  RET.REL.NODEC R4 `(_Z10PDH_kernelPdS_S_Pjiii) ;  /* 0xffffffdc043c7950 */ /* 0x000fea0003c3ffff */
        .weak           $__internal_1_$__cuda_sm20_dsqrt_rn_f64_mediumpath_v1
        .type           $__internal_1_$__cuda_sm20_dsqrt_rn_f64_mediumpath_v1,@function
        .size           $__internal_1_$__cuda_sm20_dsqrt_rn_f64_mediumpath_v1,(.L_x_41 - $__internal_1_$__cuda_sm20_dsqrt_rn_f64_mediumpath_v1)
$__internal_1_$__cuda_sm20_dsqrt_rn_f64_mediumpath_v1:
[----:B------:R-:W-:Y:S01]  /*2310*/  ISETP.GE.U32.AND P0, PT, R24, -0x3400000, PT ;  /* 0xfcc000001800780c */ /* 0x000fe20003f06070 */
[----:B------:R-:W-:-:S12]  /*2320*/  BSSY.RECONVERGENT B3, `(.L_x_35) ;  /* 0x0000023000037945 */ /* 0x000fd80003800200 */
[----:B------:R-:W-:Y:S05]  /*2330*/  @!P0 BRA `(.L_x_36) ;  /* 0x0000000000208947 */ /* 0x000fea0003800000 */
[----:B------:R-:W-:-:S10]  /*2340*/  DFMA.RM R18, R18, R20, R2 ;  /* 0x000000141212722b */ /* 0x000fd40000004002 */
[----:B------:R-:W-:-:S05]  /*2350*/  IADD3 R2, P0, PT, R18, 0x1, RZ ;  /* 0x0000000112027810 */ /* 0x000fca0007f1e0ff */
[----:B------:R-:W-:-:S06]  /*2360*/  IMAD.X R3, RZ, RZ, R19, P0 ;  /* 0x000000ffff037224 */ /* 0x000fcc00000e0613 */
[----:B------:R-:W-:-:S08]  /*2370*/  DFMA.RP R16, -R18, R2, R16 ;  /* 0x000000021210722b */ /* 0x000fd00000008110 */
[----:B------:R-:W-:-:S06]  /*2380*/  DSETP.GT.AND P0, PT, R16, RZ, PT ;  /* 0x000000ff1000722a */ /* 0x000fcc0003f04000 */
[----:B------:R-:W-:Y:S02]  /*2390*/  FSEL R2, R2, R18, P0 ;  /* 0x0000001202027208 */ /* 0x000fe40000000000 */
[----:B------:R-:W-:Y:S01]  /*23a0*/  FSEL R3, R3, R19, P0 ;  /* 0x0000001303037208 */ /* 0x000fe20000000000 */
[----:B------:R-:W-:Y:S06]  /*23b0*/  BRA `(.L_x_37) ;  /* 0x0000000000647947 */ /* 0x000fec0003800000 */
.L_x_36:
[----:B------:R-:W-:-:S14]  /*23c0*/  DSETP.NE.AND P0, PT, R16, RZ, PT ;  /* 0x000000ff1000722a */ /* 0x000fdc0003f05000 */
[----:B------:R-:W-:Y:S05]  /*23d0*/  @!P0 BRA `(.L_x_38) ;  /* 0x0000000000588947 */ /* 0x000fea0003800000 */
[----:B------:R-:W-:-:S13]  /*23e0*/  ISETP.GE.AND P0, PT, R17, RZ, PT ;  /* 0x000000ff1100720c */ /* 0x000fda0003f06270 */
[----:B------:R-:W-:Y:S02]  /*23f0*/  @!P0 IMAD.MOV.U32 R2, RZ, RZ, 0x0 ;  /* 0x00000000ff028424 */ /* 0x000fe400078e00ff */
[----:B------:R-:W-:Y:S01]  /*2400*/  @!P0 IMAD.MOV.U32 R3, RZ, RZ, -0x80000 ;  /* 0xfff80000ff038424 */ /* 0x000fe200078e00ff */
[----:B------:R-:W-:Y:S06]  /*2410*/  @!P0 BRA `(.L_x_37) ;  /* 0x00000000004c8947 */ /* 0x000fec0003800000 */
[----:B------:R-:W-:-:S13]  /*2420*/  ISETP.GT.AND P0, PT, R17, 0x7fefffff, PT ;  /* 0x7fefffff1100780c */ /* 0x000fda0003f04270 */
[----:B------:R-:W-:Y:S05]  /*2430*/  @P0 BRA `(.L_x_38) ;  /* 0x0000000000400947 */ /* 0x000fea0003800000 */
[----:B------:R-:W-:Y:S01]  /*2440*/  DMUL R20, R16, 8.11296384146066816958e+31 ;  /* 0x4690000010147828 */ /* 0x000fe20000000000 */
[----:B------:R-:W-:Y:S02]  /*2450*/  IMAD.MOV.U32 R18, RZ, RZ, RZ ;  /* 0x000000ffff127224 */ /* 0x000fe400078e00ff */
[----:B------:R-:W-:Y:S02]  /*2460*/  IMAD.MOV.U32 R2, RZ, RZ, 0x0 ;  /* 0x00000000ff027424 */ /* 0x000fe400078e00ff */
[----:B------:R-:W-:Y:S01]  /*2470*/  IMAD.MOV.U32 R3, RZ, RZ, 0x3fd80000 ;  /* 0x3fd80000ff037424 */ /* 0x000fe200078e00ff */
[----:B------:R-:W0:Y:S02]  /*2480*/  MUFU.RSQ64H R19, R21 ;  /* 0x0000001500137308 */ /* 0x000e240000001c00 */
[----:B0-----:R-:W-:-:S08]  /*2490*/  DMUL R16, R18, R18 ;  /* 0x0000001212107228 */ /* 0x001fd00000000000 */
[----:B------:R-:W-:-:S08]  /*24a0*/  DFMA R16, R20, -R16, 1 ;  /* 0x3ff000001410742b */ /* 0x000fd00000000810 */
[----:B------:R-:W-:Y:S02]  /*24b0*/  DFMA R2, R16, R2, 0.5 ;  /* 0x3fe000001002742b */ /* 0x000fe40000000002 */
[----:B------:R-:W-:-:S08]  /*24c0*/  DMUL R16, R18, R16 ;  /* 0x0000001012107228 */ /* 0x000fd00000000000 */
[----:B------:R-:W-:-:S08]  /*24d0*/  DFMA R16, R2, R16, R18 ;  /* 0x000000100210722b */ /* 0x000fd00000000012 */
[----:B------:R-:W-:Y:S02]  /*24e0*/  DMUL R2, R20, R16 ;  /* 0x0000001014027228 */ /* 0x000fe40000000000 */
[----:B------:R-:W-:-:S06]  /*24f0*/  IADD3 R17, PT, PT, R17, -0x100000, RZ ;  /* 0xfff0000011117810 */ /* 0x000fcc0007ffe0ff */
[----:B------:R-:W-:-:S08]  /*2500*/  DFMA R18, R2, -R2, R20 ;  /* 0x800000020212722b */ /* 0x000fd00000000014 */
[----:B------:R-:W-:-:S10]  /*2510*/  DFMA R2, R16, R18, R2 ;  /* 0x000000121002722b */ /* 0x000fd40000000002 */
[----:B------:R-:W-:Y:S01]  /*2520*/  VIADD R3, R3, 0xfcb00000 ;  /* 0xfcb0000003037836 */ /* 0x000fe20000000000 */
[----:B------:R-:W-:Y:S06]  /*2530*/  BRA `(.L_x_37) ;  /* 0x0000000000047947 */ /* 0x000fec0003800000 */
.L_x_38:
[----:B------:R-:W-:-:S11]  /*2540*/  DADD R2, R16, R16 ;  /* 0x0000000010027229 */ /* 0x000fd60000000010 */
.L_x_37:
[----:B------:R-:W-:Y:S05]  /*2550*/  BSYNC.RECONVERGENT B3 ;  /* 0x0000000000037941 */ /* 0x000fea0003800200 */
.L_x_35:
[----:B------:R-:W-:Y:S02]  /*2560*/  IMAD.MOV.U32 R28, RZ, RZ, R2 ;  /* 0x000000ffff1c7224 */ /* 0x000fe400078e0002 */
[----:B------:R-:W-:Y:S02]  /*2570*/  IMAD.MOV.U32 R29, RZ, RZ, R3 ;  /* 0x000000ffff1d7224 */ /* 0x000fe400078e0003 */
[----:B------:R-:W-:Y:S02]  /*2580*/  IMAD.MOV.U32 R2, RZ, RZ, R4 ;  /* 0x000000ffff027224 */ /* 0x000fe400078e0004 */
[----:B------:R-:W-:-:S04]  /*2590*/  IMAD.MOV.U32 R3, RZ, RZ, 0x0 ;  /* 0x00000000ff037424 */ /* 0x000fc800078e00ff */
[----:B------:R-:W-:Y:S05]  /*25a0*/  RET.REL.NODEC R2 `(_Z10PDH_kernelPdS_S_Pjiii) ;  /* 0xffffffd802947950 */ /* 0x000fea0003c3ffff */
.L_x_39:
[----:B------:R-:W-:-:S00]  /*25b0*/  BRA `(.L_x_39) ;  /* 0xfffffffc00fc7947 */ /* 0x000fc0000383ffff */
[----:B------:R-:W-:-:S00]  /*25c0*/  NOP ;  /* 0x0000000000007918 */ /* 0x000fc00000000000 */
        /* <DEDUP_REMOVED lines=11> */
.L_x_41:


//--------------------- .nv.shared._Z10PDH_kernelPdS_S_Pjiii --------------------------
	.section	.nv.shared._Z10PDH_kernelPdS_S_Pjiii,"aw",@nobits
	.sectionflags	@""
	.align	16
	.zero		1024


//--------------------- .nv.shared.reserved.0     --------------------------
	.section	.nv.shared.reserved.0,"aw",@nobits
	.weak		__nv_reservedSMEM_offset_0_alias
	.size		__nv_reservedSMEM_offset_0_alias, 0, 64
	.other		__nv_reservedSMEM_offset_0_alias,@"STO_CUDA_RESERVED_SHARED STV_DEFAULT"
__nv_reservedSMEM_offset_0_alias:
	.zero		0
	.zero		64


//--------------------- .nv.constant0._Z10PDH_kernelPdS_S_Pjiii --------------------------
	.section	.nv.constant0._Z10PDH_kernelPdS_S_Pjiii,"a",@progbits
	.sectionflags	@""
	.align	4
.nv.constant0._Z10PDH_kernelPdS_S_Pjiii:
	.zero		940


//--------------------- SYMBOLS --------------------------

	.type		.nv.reservedSmem.offset0,@object
	.size		.nv.reservedSmem.offset0,0x4
	.type		.nv.reservedSmem.cap,@object
	.size		.nv.reservedSmem.cap,0x4
